//
// Generated by NVIDIA NVVM Compiler
//
// Compiler Build ID: CL-36424714
// Cuda compilation tools, release 13.0, V13.0.88
// Based on NVVM 20.0.0
//

.version 9.0
.target sm_100
.address_size 64

	// .globl	_Z19kernel_deriv_robustiiiiiidPdS_S_PsPiS_

.visible .entry _Z19kernel_deriv_robustiiiiiidPdS_S_PsPiS_(
	.param .u32 _Z19kernel_deriv_robustiiiiiidPdS_S_PsPiS__param_0,
	.param .u32 _Z19kernel_deriv_robustiiiiiidPdS_S_PsPiS__param_1,
	.param .u32 _Z19kernel_deriv_robustiiiiiidPdS_S_PsPiS__param_2,
	.param .u32 _Z19kernel_deriv_robustiiiiiidPdS_S_PsPiS__param_3,
	.param .u32 _Z19kernel_deriv_robustiiiiiidPdS_S_PsPiS__param_4,
	.param .u32 _Z19kernel_deriv_robustiiiiiidPdS_S_PsPiS__param_5,
	.param .f64 _Z19kernel_deriv_robustiiiiiidPdS_S_PsPiS__param_6,
	.param .u64 .ptr .align 1 _Z19kernel_deriv_robustiiiiiidPdS_S_PsPiS__param_7,
	.param .u64 .ptr .align 1 _Z19kernel_deriv_robustiiiiiidPdS_S_PsPiS__param_8,
	.param .u64 .ptr .align 1 _Z19kernel_deriv_robustiiiiiidPdS_S_PsPiS__param_9,
	.param .u64 .ptr .align 1 _Z19kernel_deriv_robustiiiiiidPdS_S_PsPiS__param_10,
	.param .u64 .ptr .align 1 _Z19kernel_deriv_robustiiiiiidPdS_S_PsPiS__param_11,
	.param .u64 .ptr .align 1 _Z19kernel_deriv_robustiiiiiidPdS_S_PsPiS__param_12
)
{
	.local .align 16 .b8 	__local_depot0[128];
	.reg .b64 	%SP;
	.reg .b64 	%SPL;
	.reg .pred 	%p<22>;
	.reg .b16 	%rs<3>;
	.reg .b32 	%r<111>;
	.reg .b64 	%rd<78>;
	.reg .b64 	%fd<296>;

	mov.u64 	%SPL, __local_depot0;
	ld.param.u32 	%r33, [_Z19kernel_deriv_robustiiiiiidPdS_S_PsPiS__param_0];
	ld.param.u32 	%r34, [_Z19kernel_deriv_robustiiiiiidPdS_S_PsPiS__param_1];
	ld.param.u32 	%r36, [_Z19kernel_deriv_robustiiiiiidPdS_S_PsPiS__param_3];
	ld.param.u32 	%r37, [_Z19kernel_deriv_robustiiiiiidPdS_S_PsPiS__param_4];
	ld.param.u32 	%r38, [_Z19kernel_deriv_robustiiiiiidPdS_S_PsPiS__param_5];
	ld.param.u64 	%rd11, [_Z19kernel_deriv_robustiiiiiidPdS_S_PsPiS__param_11];
	cvta.to.global.u64 	%rd1, %rd11;
	add.u64 	%rd2, %SPL, 0;
	add.u64 	%rd3, %SPL, 64;
	mov.u32 	%r39, %tid.x;
	mov.u32 	%r40, %ntid.x;
	mov.u32 	%r41, %ctaid.x;
	mad.lo.s32 	%r42, %r40, %r41, %r39;
	add.s32 	%r1, %r38, %r42;
	setp.ge.u32 	%p1, %r42, %r37;
	@%p1 bra 	$L__BB0_21;
	ld.param.u32 	%r97, [_Z19kernel_deriv_robustiiiiiidPdS_S_PsPiS__param_2];
	setp.lt.s32 	%p2, %r97, 1;
	mov.b32 	%r104, 0;
	@%p2 bra 	$L__BB0_6;
	shl.b32 	%r2, %r36, 3;
	mov.b32 	%r103, 0;
$L__BB0_3:
	shl.b32 	%r45, %r103, 1;
	mul.wide.u32 	%rd14, %r45, 4;
	add.s64 	%rd4, %rd1, %rd14;
	ld.global.u32 	%r4, [%rd4+4];
	setp.lt.u32 	%p3, %r1, %r4;
	@%p3 bra 	$L__BB0_5;
	ld.global.u32 	%r46, [%rd4];
	mad.lo.s32 	%r47, %r2, %r46, %r4;
	add.s32 	%r48, %r47, -1;
	setp.le.u32 	%p4, %r1, %r48;
	mov.u32 	%r104, %r103;
	@%p4 bra 	$L__BB0_6;
$L__BB0_5:
	ld.param.u32 	%r104, [_Z19kernel_deriv_robustiiiiiidPdS_S_PsPiS__param_2];
	add.s32 	%r103, %r103, 1;
	setp.ne.s32 	%p5, %r103, %r104;
	@%p5 bra 	$L__BB0_3;
$L__BB0_6:
	ld.param.u32 	%r99, [_Z19kernel_deriv_robustiiiiiidPdS_S_PsPiS__param_2];
	setp.ne.s32 	%p6, %r104, %r99;
	mov.b32 	%r105, 0;
	@%p6 bra 	$L__BB0_9;
	ld.param.u32 	%r100, [_Z19kernel_deriv_robustiiiiiidPdS_S_PsPiS__param_2];
	shl.b32 	%r51, %r100, 1;
	mul.wide.u32 	%rd15, %r51, 4;
	add.s64 	%rd5, %rd1, %rd15;
	ld.global.u32 	%r7, [%rd5+-4];
	setp.lt.u32 	%p7, %r1, %r7;
	@%p7 bra 	$L__BB0_9;
	ld.global.u32 	%r52, [%rd5+-8];
	mul.lo.s32 	%r53, %r36, %r52;
	shl.b32 	%r54, %r53, 3;
	add.s32 	%r55, %r7, %r54;
	add.s32 	%r56, %r55, -1;
	setp.le.u32 	%p8, %r1, %r56;
	selp.s32 	%r105, -1, 0, %p8;
$L__BB0_9:
	ld.param.u32 	%r101, [_Z19kernel_deriv_robustiiiiiidPdS_S_PsPiS__param_2];
	add.s32 	%r10, %r105, %r104;
	setp.ge.s32 	%p9, %r10, %r101;
	mov.f64 	%fd245, 0d0000000000000000;
	@%p9 bra 	$L__BB0_20;
	shl.b32 	%r57, %r10, 1;
	mul.wide.s32 	%rd16, %r57, 4;
	add.s64 	%rd17, %rd1, %rd16;
	ld.global.u32 	%r11, [%rd17+4];
	ld.global.u32 	%r58, [%rd17];
	sub.s32 	%r59, %r1, %r11;
	shl.b32 	%r12, %r36, 3;
	div.u32 	%r14, %r59, %r12;
	mul.lo.s32 	%r60, %r14, %r12;
	sub.s32 	%r13, %r59, %r60;
	add.s32 	%r61, %r34, %r58;
	add.s32 	%r62, %r61, -1;
	div.s32 	%r15, %r62, %r58;
	add.s32 	%r63, %r36, -1;
	mul.lo.s32 	%r16, %r63, %r36;
	setp.eq.s32 	%p10, %r33, 0;
	@%p10 bra 	$L__BB0_20;
	shl.b32 	%r108, %r10, 3;
	mad.lo.s32 	%r18, %r12, %r14, %r11;
	neg.s32 	%r109, %r33;
	shr.u32 	%r65, %r16, 31;
	add.s32 	%r66, %r16, %r65;
	shr.s32 	%r20, %r66, 1;
	mov.f64 	%fd245, 0d0000000000000000;
	mov.b32 	%r106, 0;
	mov.u32 	%r107, %r106;
	mov.u32 	%r110, %r106;
$L__BB0_12:
	div.u32 	%r67, %r110, %r20;
	div.s32 	%r68, %r67, %r15;
	setp.ne.s32 	%p11, %r68, %r14;
	@%p11 bra 	$L__BB0_19;
	ld.param.u64 	%rd76, [_Z19kernel_deriv_robustiiiiiidPdS_S_PsPiS__param_10];
	cvta.to.global.u64 	%rd18, %rd76;
	mul.wide.u32 	%rd19, %r106, 2;
	add.s64 	%rd20, %rd18, %rd19;
	ld.global.s16 	%r26, [%rd20];
	setp.lt.s32 	%p12, %r26, 0;
	ld.global.u16 	%rs1, [%rd20+2];
	cvt.s32.s16 	%r27, %rs1;
	shr.u32 	%r69, %r13, 3;
	setp.ne.s32 	%p13, %r69, %r26;
	setp.ne.s32 	%p14, %r69, %r27;
	and.pred  	%p15, %p13, %p14;
	or.pred  	%p16, %p12, %p15;
	setp.lt.s16 	%p17, %rs1, 0;
	or.pred  	%p18, %p16, %p17;
	@%p18 bra 	$L__BB0_19;
	ld.param.u64 	%rd73, [_Z19kernel_deriv_robustiiiiiidPdS_S_PsPiS__param_8];
	ld.param.u64 	%rd72, [_Z19kernel_deriv_robustiiiiiidPdS_S_PsPiS__param_7];
	shr.u32 	%r70, %r13, 3;
	setp.ne.s32 	%p19, %r70, %r26;
	cvta.to.global.u64 	%rd21, %rd72;
	mul.wide.u32 	%rd22, %r107, 8;
	add.s64 	%rd23, %rd21, %rd22;
	ld.global.f64 	%fd18, [%rd23];
	ld.global.f64 	%fd19, [%rd23+8];
	ld.global.f64 	%fd20, [%rd23+16];
	ld.global.f64 	%fd21, [%rd23+24];
	ld.global.f64 	%fd22, [%rd23+32];
	ld.global.f64 	%fd23, [%rd23+40];
	ld.global.f64 	%fd24, [%rd23+48];
	ld.global.f64 	%fd25, [%rd23+56];
	cvta.to.global.u64 	%rd24, %rd73;
	mul.wide.u32 	%rd25, %r108, 8;
	add.s64 	%rd26, %rd24, %rd25;
	ld.global.f64 	%fd26, [%rd26];
	ld.global.f64 	%fd27, [%rd26+8];
	ld.global.f64 	%fd28, [%rd26+16];
	ld.global.f64 	%fd29, [%rd26+24];
	ld.global.f64 	%fd30, [%rd26+32];
	ld.global.f64 	%fd31, [%rd26+40];
	ld.global.f64 	%fd32, [%rd26+48];
	ld.global.f64 	%fd33, [%rd26+56];
	@%p19 bra 	$L__BB0_16;
	ld.param.u64 	%rd75, [_Z19kernel_deriv_robustiiiiiidPdS_S_PsPiS__param_9];
	mov.f64 	%fd111, 0d0000000000000000;
	st.local.v2.f64 	[%rd2], {%fd111, %fd111};
	st.local.v2.f64 	[%rd2+16], {%fd111, %fd111};
	st.local.v2.f64 	[%rd2+32], {%fd111, %fd111};
	st.local.v2.f64 	[%rd2+48], {%fd111, %fd111};
	shl.b32 	%r82, %r13, 3;
	cvt.u64.u32 	%rd48, %r82;
	and.b64  	%rd49, %rd48, 56;
	add.s64 	%rd50, %rd2, %rd49;
	mov.b64 	%rd51, 4607182418800017408;
	st.local.u64 	[%rd50], %rd51;
	ld.local.v2.f64 	{%fd253, %fd252}, [%rd2];
	ld.local.v2.f64 	{%fd251, %fd250}, [%rd2+16];
	ld.local.v2.f64 	{%fd249, %fd248}, [%rd2+32];
	ld.local.v2.f64 	{%fd247, %fd246}, [%rd2+48];
	shl.b32 	%r83, %r27, 3;
	add.s32 	%r84, %r18, %r83;
	cvta.to.global.u64 	%rd52, %rd75;
	mul.wide.u32 	%rd53, %r84, 8;
	add.s64 	%rd54, %rd52, %rd53;
	ld.global.f64 	%fd261, [%rd54];
	add.s32 	%r85, %r84, 1;
	mul.wide.u32 	%rd55, %r85, 8;
	add.s64 	%rd56, %rd52, %rd55;
	ld.global.f64 	%fd112, [%rd56];
	neg.f64 	%fd260, %fd112;
	add.s32 	%r86, %r84, 2;
	mul.wide.u32 	%rd57, %r86, 8;
	add.s64 	%rd58, %rd52, %rd57;
	ld.global.f64 	%fd257, [%rd58];
	add.s32 	%r87, %r84, 3;
	mul.wide.u32 	%rd59, %r87, 8;
	add.s64 	%rd60, %rd52, %rd59;
	ld.global.f64 	%fd113, [%rd60];
	neg.f64 	%fd256, %fd113;
	add.s32 	%r88, %r84, 4;
	mul.wide.u32 	%rd61, %r88, 8;
	add.s64 	%rd62, %rd52, %rd61;
	ld.global.f64 	%fd259, [%rd62];
	add.s32 	%r89, %r84, 5;
	mul.wide.u32 	%rd63, %r89, 8;
	add.s64 	%rd64, %rd52, %rd63;
	ld.global.f64 	%fd114, [%rd64];
	neg.f64 	%fd258, %fd114;
	add.s32 	%r90, %r84, 6;
	mul.wide.u32 	%rd65, %r90, 8;
	add.s64 	%rd66, %rd52, %rd65;
	ld.global.f64 	%fd255, [%rd66];
	add.s32 	%r91, %r84, 7;
	mul.wide.u32 	%rd67, %r91, 8;
	add.s64 	%rd68, %rd52, %rd67;
	ld.global.f64 	%fd115, [%rd68];
	neg.f64 	%fd254, %fd115;
	bra.uni 	$L__BB0_18;
$L__BB0_16:
	shr.u32 	%r71, %r13, 3;
	setp.ne.s32 	%p20, %r71, %r27;
	@%p20 bra 	$L__BB0_18;
	ld.param.u64 	%rd74, [_Z19kernel_deriv_robustiiiiiidPdS_S_PsPiS__param_9];
	mov.f64 	%fd106, 0d0000000000000000;
	st.local.v2.f64 	[%rd3], {%fd106, %fd106};
	st.local.v2.f64 	[%rd3+16], {%fd106, %fd106};
	st.local.v2.f64 	[%rd3+32], {%fd106, %fd106};
	st.local.v2.f64 	[%rd3+48], {%fd106, %fd106};
	shl.b32 	%r72, %r13, 3;
	cvt.u64.u32 	%rd27, %r72;
	and.b64  	%rd28, %rd27, 56;
	add.s64 	%rd29, %rd3, %rd28;
	mov.b64 	%rd30, 4607182418800017408;
	st.local.u64 	[%rd29], %rd30;
	ld.local.v2.f64 	{%fd261, %fd107}, [%rd3];
	neg.f64 	%fd260, %fd107;
	ld.local.v2.f64 	{%fd257, %fd108}, [%rd3+16];
	neg.f64 	%fd256, %fd108;
	ld.local.v2.f64 	{%fd259, %fd109}, [%rd3+32];
	neg.f64 	%fd258, %fd109;
	ld.local.v2.f64 	{%fd255, %fd110}, [%rd3+48];
	neg.f64 	%fd254, %fd110;
	shl.b32 	%r73, %r26, 3;
	add.s32 	%r74, %r18, %r73;
	cvta.to.global.u64 	%rd31, %rd74;
	mul.wide.u32 	%rd32, %r74, 8;
	add.s64 	%rd33, %rd31, %rd32;
	ld.global.f64 	%fd253, [%rd33];
	add.s32 	%r75, %r74, 1;
	mul.wide.u32 	%rd34, %r75, 8;
	add.s64 	%rd35, %rd31, %rd34;
	ld.global.f64 	%fd252, [%rd35];
	add.s32 	%r76, %r74, 2;
	mul.wide.u32 	%rd36, %r76, 8;
	add.s64 	%rd37, %rd31, %rd36;
	ld.global.f64 	%fd251, [%rd37];
	add.s32 	%r77, %r74, 3;
	mul.wide.u32 	%rd38, %r77, 8;
	add.s64 	%rd39, %rd31, %rd38;
	ld.global.f64 	%fd250, [%rd39];
	add.s32 	%r78, %r74, 4;
	mul.wide.u32 	%rd40, %r78, 8;
	add.s64 	%rd41, %rd31, %rd40;
	ld.global.f64 	%fd249, [%rd41];
	add.s32 	%r79, %r74, 5;
	mul.wide.u32 	%rd42, %r79, 8;
	add.s64 	%rd43, %rd31, %rd42;
	ld.global.f64 	%fd248, [%rd43];
	add.s32 	%r80, %r74, 6;
	mul.wide.u32 	%rd44, %r80, 8;
	add.s64 	%rd45, %rd31, %rd44;
	ld.global.f64 	%fd247, [%rd45];
	add.s32 	%r81, %r74, 7;
	mul.wide.u32 	%rd46, %r81, 8;
	add.s64 	%rd47, %rd31, %rd46;
	ld.global.f64 	%fd246, [%rd47];
$L__BB0_18:
	ld.param.f64 	%fd243, [_Z19kernel_deriv_robustiiiiiidPdS_S_PsPiS__param_6];
	mul.f64 	%fd116, %fd26, %fd253;
	mul.f64 	%fd117, %fd27, %fd252;
	sub.f64 	%fd118, %fd116, %fd117;
	mul.f64 	%fd119, %fd26, %fd252;
	fma.rn.f64 	%fd120, %fd27, %fd253, %fd119;
	mul.f64 	%fd121, %fd30, %fd251;
	mul.f64 	%fd122, %fd31, %fd250;
	sub.f64 	%fd123, %fd121, %fd122;
	mul.f64 	%fd124, %fd30, %fd250;
	fma.rn.f64 	%fd125, %fd31, %fd251, %fd124;
	add.f64 	%fd126, %fd118, %fd123;
	add.f64 	%fd127, %fd120, %fd125;
	mul.f64 	%fd128, %fd28, %fd253;
	mul.f64 	%fd129, %fd29, %fd252;
	sub.f64 	%fd130, %fd128, %fd129;
	mul.f64 	%fd131, %fd28, %fd252;
	fma.rn.f64 	%fd132, %fd29, %fd253, %fd131;
	mul.f64 	%fd133, %fd32, %fd251;
	mul.f64 	%fd134, %fd33, %fd250;
	sub.f64 	%fd135, %fd133, %fd134;
	mul.f64 	%fd136, %fd32, %fd250;
	fma.rn.f64 	%fd137, %fd33, %fd251, %fd136;
	add.f64 	%fd138, %fd130, %fd135;
	add.f64 	%fd139, %fd132, %fd137;
	mul.f64 	%fd140, %fd26, %fd249;
	mul.f64 	%fd141, %fd27, %fd248;
	sub.f64 	%fd142, %fd140, %fd141;
	mul.f64 	%fd143, %fd26, %fd248;
	fma.rn.f64 	%fd144, %fd27, %fd249, %fd143;
	mul.f64 	%fd145, %fd30, %fd247;
	mul.f64 	%fd146, %fd31, %fd246;
	sub.f64 	%fd147, %fd145, %fd146;
	mul.f64 	%fd148, %fd30, %fd246;
	fma.rn.f64 	%fd149, %fd31, %fd247, %fd148;
	add.f64 	%fd150, %fd142, %fd147;
	add.f64 	%fd151, %fd144, %fd149;
	mul.f64 	%fd152, %fd28, %fd249;
	mul.f64 	%fd153, %fd29, %fd248;
	sub.f64 	%fd154, %fd152, %fd153;
	mul.f64 	%fd155, %fd28, %fd248;
	fma.rn.f64 	%fd156, %fd29, %fd249, %fd155;
	mul.f64 	%fd157, %fd32, %fd247;
	mul.f64 	%fd158, %fd33, %fd246;
	sub.f64 	%fd159, %fd157, %fd158;
	mul.f64 	%fd160, %fd32, %fd246;
	fma.rn.f64 	%fd161, %fd33, %fd247, %fd160;
	add.f64 	%fd162, %fd154, %fd159;
	add.f64 	%fd163, %fd156, %fd161;
	mul.f64 	%fd164, %fd261, %fd126;
	mul.f64 	%fd165, %fd260, %fd127;
	sub.f64 	%fd166, %fd164, %fd165;
	mul.f64 	%fd167, %fd261, %fd127;
	fma.rn.f64 	%fd168, %fd260, %fd126, %fd167;
	mul.f64 	%fd169, %fd257, %fd138;
	mul.f64 	%fd170, %fd256, %fd139;
	sub.f64 	%fd171, %fd169, %fd170;
	mul.f64 	%fd172, %fd257, %fd139;
	fma.rn.f64 	%fd173, %fd256, %fd138, %fd172;
	add.f64 	%fd174, %fd166, %fd171;
	add.f64 	%fd175, %fd168, %fd173;
	mul.f64 	%fd176, %fd259, %fd126;
	mul.f64 	%fd177, %fd258, %fd127;
	sub.f64 	%fd178, %fd176, %fd177;
	mul.f64 	%fd179, %fd259, %fd127;
	fma.rn.f64 	%fd180, %fd258, %fd126, %fd179;
	mul.f64 	%fd181, %fd255, %fd138;
	mul.f64 	%fd182, %fd254, %fd139;
	sub.f64 	%fd183, %fd181, %fd182;
	mul.f64 	%fd184, %fd255, %fd139;
	fma.rn.f64 	%fd185, %fd254, %fd138, %fd184;
	add.f64 	%fd186, %fd178, %fd183;
	add.f64 	%fd187, %fd180, %fd185;
	mul.f64 	%fd188, %fd261, %fd150;
	mul.f64 	%fd189, %fd260, %fd151;
	sub.f64 	%fd190, %fd188, %fd189;
	mul.f64 	%fd191, %fd261, %fd151;
	fma.rn.f64 	%fd192, %fd260, %fd150, %fd191;
	mul.f64 	%fd193, %fd257, %fd162;
	mul.f64 	%fd194, %fd256, %fd163;
	sub.f64 	%fd195, %fd193, %fd194;
	mul.f64 	%fd196, %fd257, %fd163;
	fma.rn.f64 	%fd197, %fd256, %fd162, %fd196;
	add.f64 	%fd198, %fd190, %fd195;
	add.f64 	%fd199, %fd192, %fd197;
	mul.f64 	%fd200, %fd259, %fd150;
	mul.f64 	%fd201, %fd258, %fd151;
	sub.f64 	%fd202, %fd200, %fd201;
	mul.f64 	%fd203, %fd259, %fd151;
	fma.rn.f64 	%fd204, %fd258, %fd150, %fd203;
	mul.f64 	%fd205, %fd255, %fd162;
	mul.f64 	%fd206, %fd254, %fd163;
	sub.f64 	%fd207, %fd205, %fd206;
	mul.f64 	%fd208, %fd255, %fd163;
	fma.rn.f64 	%fd209, %fd254, %fd162, %fd208;
	add.f64 	%fd210, %fd202, %fd207;
	add.f64 	%fd211, %fd204, %fd209;
	mul.f64 	%fd212, %fd18, %fd174;
	fma.rn.f64 	%fd213, %fd18, %fd18, %fd243;
	div.rn.f64 	%fd214, %fd212, %fd213;
	mul.f64 	%fd215, %fd19, %fd175;
	fma.rn.f64 	%fd216, %fd19, %fd19, %fd243;
	div.rn.f64 	%fd217, %fd215, %fd216;
	add.f64 	%fd218, %fd214, %fd217;
	mul.f64 	%fd219, %fd20, %fd186;
	fma.rn.f64 	%fd220, %fd20, %fd20, %fd243;
	div.rn.f64 	%fd221, %fd219, %fd220;
	add.f64 	%fd222, %fd221, %fd218;
	mul.f64 	%fd223, %fd21, %fd187;
	fma.rn.f64 	%fd224, %fd21, %fd21, %fd243;
	div.rn.f64 	%fd225, %fd223, %fd224;
	add.f64 	%fd226, %fd225, %fd222;
	mul.f64 	%fd227, %fd22, %fd198;
	fma.rn.f64 	%fd228, %fd22, %fd22, %fd243;
	div.rn.f64 	%fd229, %fd227, %fd228;
	add.f64 	%fd230, %fd226, %fd229;
	mul.f64 	%fd231, %fd23, %fd199;
	fma.rn.f64 	%fd232, %fd23, %fd23, %fd243;
	div.rn.f64 	%fd233, %fd231, %fd232;
	add.f64 	%fd234, %fd233, %fd230;
	mul.f64 	%fd235, %fd24, %fd210;
	fma.rn.f64 	%fd236, %fd24, %fd24, %fd243;
	div.rn.f64 	%fd237, %fd235, %fd236;
	add.f64 	%fd238, %fd237, %fd234;
	mul.f64 	%fd239, %fd25, %fd211;
	fma.rn.f64 	%fd240, %fd25, %fd25, %fd243;
	div.rn.f64 	%fd241, %fd239, %fd240;
	add.f64 	%fd242, %fd241, %fd238;
	fma.rn.f64 	%fd245, %fd242, 0d4000000000000000, %fd245;
$L__BB0_19:
	ld.param.u32 	%r102, [_Z19kernel_deriv_robustiiiiiidPdS_S_PsPiS__param_2];
	add.s32 	%r110, %r110, 1;
	add.s32 	%r109, %r109, 1;
	setp.ne.s32 	%p21, %r109, 0;
	shl.b32 	%r92, %r102, 3;
	add.s32 	%r108, %r108, %r92;
	add.s32 	%r107, %r107, 8;
	add.s32 	%r106, %r106, 2;
	@%p21 bra 	$L__BB0_12;
$L__BB0_20:
	ld.param.u64 	%rd77, [_Z19kernel_deriv_robustiiiiiidPdS_S_PsPiS__param_12];
	mov.u32 	%r93, %ntid.x;
	mov.u32 	%r94, %ctaid.x;
	mov.u32 	%r95, %tid.x;
	mad.lo.s32 	%r96, %r93, %r94, %r95;
	cvta.to.global.u64 	%rd69, %rd77;
	mul.wide.u32 	%rd70, %r96, 8;
	add.s64 	%rd71, %rd69, %rd70;
	st.global.f64 	[%rd71], %fd245;
$L__BB0_21:
	ret;

}
	// .globl	_Z14kernel_func_wtiPdS_S_PsS_i
.visible .entry _Z14kernel_func_wtiPdS_S_PsS_i(
	.param .u32 _Z14kernel_func_wtiPdS_S_PsS_i_param_0,
	.param .u64 .ptr .align 1 _Z14kernel_func_wtiPdS_S_PsS_i_param_1,
	.param .u64 .ptr .align 1 _Z14kernel_func_wtiPdS_S_PsS_i_param_2,
	.param .u64 .ptr .align 1 _Z14kernel_func_wtiPdS_S_PsS_i_param_3,
	.param .u64 .ptr .align 1 _Z14kernel_func_wtiPdS_S_PsS_i_param_4,
	.param .u64 .ptr .align 1 _Z14kernel_func_wtiPdS_S_PsS_i_param_5,
	.param .u32 _Z14kernel_func_wtiPdS_S_PsS_i_param_6
)
{
	.reg .pred 	%p<3>;
	.reg .b16 	%rs<5>;
	.reg .b32 	%r<14>;
	.reg .b64 	%rd<25>;
	.reg .b64 	%fd<137>;

	ld.param.u32 	%r2, [_Z14kernel_func_wtiPdS_S_PsS_i_param_0];
	ld.param.u64 	%rd4, [_Z14kernel_func_wtiPdS_S_PsS_i_param_4];
	mov.u32 	%r3, %tid.x;
	mov.u32 	%r4, %ntid.x;
	mov.u32 	%r5, %ctaid.x;
	mad.lo.s32 	%r1, %r4, %r5, %r3;
	setp.ge.u32 	%p1, %r1, %r2;
	@%p1 bra 	$L__BB1_3;
	cvta.to.global.u64 	%rd6, %rd4;
	shl.b32 	%r6, %r1, 1;
	mul.wide.u32 	%rd7, %r6, 2;
	add.s64 	%rd8, %rd6, %rd7;
	ld.global.u16 	%rs1, [%rd8];
	ld.global.u16 	%rs3, [%rd8+2];
	or.b16  	%rs4, %rs1, %rs3;
	setp.lt.s16 	%p2, %rs4, 0;
	@%p2 bra 	$L__BB1_3;
	ld.param.u64 	%rd24, [_Z14kernel_func_wtiPdS_S_PsS_i_param_5];
	ld.param.u64 	%rd23, [_Z14kernel_func_wtiPdS_S_PsS_i_param_3];
	ld.param.u64 	%rd22, [_Z14kernel_func_wtiPdS_S_PsS_i_param_2];
	ld.param.u64 	%rd21, [_Z14kernel_func_wtiPdS_S_PsS_i_param_1];
	cvta.to.global.u64 	%rd9, %rd23;
	cvt.u32.u16 	%r7, %rs1;
	mul.wide.u32 	%rd10, %r7, 64;
	add.s64 	%rd11, %rd9, %rd10;
	ld.global.f64 	%fd1, [%rd11];
	ld.global.f64 	%fd2, [%rd11+8];
	ld.global.f64 	%fd3, [%rd11+16];
	ld.global.f64 	%fd4, [%rd11+24];
	ld.global.f64 	%fd5, [%rd11+32];
	ld.global.f64 	%fd6, [%rd11+40];
	ld.global.f64 	%fd7, [%rd11+48];
	ld.global.f64 	%fd8, [%rd11+56];
	mov.u32 	%r8, %ntid.x;
	mov.u32 	%r9, %ctaid.x;
	mov.u32 	%r10, %tid.x;
	mad.lo.s32 	%r11, %r8, %r9, %r10;
	shl.b32 	%r12, %r11, 3;
	cvta.to.global.u64 	%rd12, %rd22;
	mul.wide.u32 	%rd13, %r12, 8;
	add.s64 	%rd14, %rd12, %rd13;
	ld.global.f64 	%fd9, [%rd14];
	ld.global.f64 	%fd10, [%rd14+8];
	ld.global.f64 	%fd11, [%rd14+16];
	ld.global.f64 	%fd12, [%rd14+24];
	ld.global.f64 	%fd13, [%rd14+32];
	ld.global.f64 	%fd14, [%rd14+40];
	ld.global.f64 	%fd15, [%rd14+48];
	ld.global.f64 	%fd16, [%rd14+56];
	mul.f64 	%fd17, %fd1, %fd9;
	mul.f64 	%fd18, %fd2, %fd10;
	sub.f64 	%fd19, %fd17, %fd18;
	mul.f64 	%fd20, %fd1, %fd10;
	fma.rn.f64 	%fd21, %fd2, %fd9, %fd20;
	mul.f64 	%fd22, %fd3, %fd13;
	mul.f64 	%fd23, %fd4, %fd14;
	sub.f64 	%fd24, %fd22, %fd23;
	mul.f64 	%fd25, %fd3, %fd14;
	fma.rn.f64 	%fd26, %fd4, %fd13, %fd25;
	add.f64 	%fd27, %fd19, %fd24;
	add.f64 	%fd28, %fd21, %fd26;
	mul.f64 	%fd29, %fd1, %fd11;
	mul.f64 	%fd30, %fd2, %fd12;
	sub.f64 	%fd31, %fd29, %fd30;
	mul.f64 	%fd32, %fd1, %fd12;
	fma.rn.f64 	%fd33, %fd2, %fd11, %fd32;
	mul.f64 	%fd34, %fd3, %fd15;
	mul.f64 	%fd35, %fd4, %fd16;
	sub.f64 	%fd36, %fd34, %fd35;
	mul.f64 	%fd37, %fd3, %fd16;
	fma.rn.f64 	%fd38, %fd4, %fd15, %fd37;
	add.f64 	%fd39, %fd31, %fd36;
	add.f64 	%fd40, %fd33, %fd38;
	mul.f64 	%fd41, %fd5, %fd9;
	mul.f64 	%fd42, %fd6, %fd10;
	sub.f64 	%fd43, %fd41, %fd42;
	mul.f64 	%fd44, %fd5, %fd10;
	fma.rn.f64 	%fd45, %fd6, %fd9, %fd44;
	mul.f64 	%fd46, %fd7, %fd13;
	mul.f64 	%fd47, %fd8, %fd14;
	sub.f64 	%fd48, %fd46, %fd47;
	mul.f64 	%fd49, %fd7, %fd14;
	fma.rn.f64 	%fd50, %fd8, %fd13, %fd49;
	add.f64 	%fd51, %fd43, %fd48;
	add.f64 	%fd52, %fd45, %fd50;
	mul.f64 	%fd53, %fd5, %fd11;
	mul.f64 	%fd54, %fd6, %fd12;
	sub.f64 	%fd55, %fd53, %fd54;
	mul.f64 	%fd56, %fd5, %fd12;
	fma.rn.f64 	%fd57, %fd6, %fd11, %fd56;
	mul.f64 	%fd58, %fd7, %fd15;
	mul.f64 	%fd59, %fd8, %fd16;
	sub.f64 	%fd60, %fd58, %fd59;
	mul.f64 	%fd61, %fd7, %fd16;
	fma.rn.f64 	%fd62, %fd8, %fd15, %fd61;
	add.f64 	%fd63, %fd55, %fd60;
	add.f64 	%fd64, %fd57, %fd62;
	cvt.u32.u16 	%r13, %rs3;
	mul.wide.u32 	%rd15, %r13, 64;
	add.s64 	%rd16, %rd9, %rd15;
	ld.global.f64 	%fd65, [%rd16];
	ld.global.f64 	%fd66, [%rd16+8];
	ld.global.f64 	%fd67, [%rd16+16];
	ld.global.f64 	%fd68, [%rd16+24];
	ld.global.f64 	%fd69, [%rd16+32];
	ld.global.f64 	%fd70, [%rd16+40];
	ld.global.f64 	%fd71, [%rd16+48];
	ld.global.f64 	%fd72, [%rd16+56];
	mul.f64 	%fd73, %fd28, %fd66;
	fma.rn.f64 	%fd74, %fd27, %fd65, %fd73;
	mul.f64 	%fd75, %fd28, %fd65;
	mul.f64 	%fd76, %fd27, %fd66;
	sub.f64 	%fd77, %fd75, %fd76;
	mul.f64 	%fd78, %fd40, %fd68;
	fma.rn.f64 	%fd79, %fd39, %fd67, %fd78;
	mul.f64 	%fd80, %fd40, %fd67;
	mul.f64 	%fd81, %fd39, %fd68;
	sub.f64 	%fd82, %fd80, %fd81;
	add.f64 	%fd83, %fd74, %fd79;
	add.f64 	%fd84, %fd77, %fd82;
	mul.f64 	%fd85, %fd28, %fd70;
	fma.rn.f64 	%fd86, %fd27, %fd69, %fd85;
	mul.f64 	%fd87, %fd28, %fd69;
	mul.f64 	%fd88, %fd27, %fd70;
	sub.f64 	%fd89, %fd87, %fd88;
	mul.f64 	%fd90, %fd40, %fd72;
	fma.rn.f64 	%fd91, %fd39, %fd71, %fd90;
	mul.f64 	%fd92, %fd40, %fd71;
	mul.f64 	%fd93, %fd39, %fd72;
	sub.f64 	%fd94, %fd92, %fd93;
	add.f64 	%fd95, %fd86, %fd91;
	add.f64 	%fd96, %fd89, %fd94;
	mul.f64 	%fd97, %fd52, %fd66;
	fma.rn.f64 	%fd98, %fd51, %fd65, %fd97;
	mul.f64 	%fd99, %fd52, %fd65;
	mul.f64 	%fd100, %fd51, %fd66;
	sub.f64 	%fd101, %fd99, %fd100;
	mul.f64 	%fd102, %fd64, %fd68;
	fma.rn.f64 	%fd103, %fd63, %fd67, %fd102;
	mul.f64 	%fd104, %fd64, %fd67;
	mul.f64 	%fd105, %fd63, %fd68;
	sub.f64 	%fd106, %fd104, %fd105;
	add.f64 	%fd107, %fd98, %fd103;
	add.f64 	%fd108, %fd101, %fd106;
	mul.f64 	%fd109, %fd52, %fd70;
	fma.rn.f64 	%fd110, %fd51, %fd69, %fd109;
	mul.f64 	%fd111, %fd52, %fd69;
	mul.f64 	%fd112, %fd51, %fd70;
	sub.f64 	%fd113, %fd111, %fd112;
	mul.f64 	%fd114, %fd64, %fd72;
	fma.rn.f64 	%fd115, %fd63, %fd71, %fd114;
	mul.f64 	%fd116, %fd64, %fd71;
	mul.f64 	%fd117, %fd63, %fd72;
	sub.f64 	%fd118, %fd116, %fd117;
	add.f64 	%fd119, %fd110, %fd115;
	add.f64 	%fd120, %fd113, %fd118;
	cvta.to.global.u64 	%rd17, %rd24;
	add.s64 	%rd18, %rd17, %rd13;
	ld.global.f64 	%fd121, [%rd18];
	mul.f64 	%fd122, %fd83, %fd121;
	cvta.to.global.u64 	%rd19, %rd21;
	add.s64 	%rd20, %rd19, %rd13;
	st.global.f64 	[%rd20], %fd122;
	ld.global.f64 	%fd123, [%rd18+8];
	mul.f64 	%fd124, %fd84, %fd123;
	st.global.f64 	[%rd20+8], %fd124;
	ld.global.f64 	%fd125, [%rd18+16];
	mul.f64 	%fd126, %fd95, %fd125;
	st.global.f64 	[%rd20+16], %fd126;
	ld.global.f64 	%fd127, [%rd18+24];
	mul.f64 	%fd128, %fd96, %fd127;
	st.global.f64 	[%rd20+24], %fd128;
	ld.global.f64 	%fd129, [%rd18+32];
	mul.f64 	%fd130, %fd107, %fd129;
	st.global.f64 	[%rd20+32], %fd130;
	ld.global.f64 	%fd131, [%rd18+40];
	mul.f64 	%fd132, %fd108, %fd131;
	st.global.f64 	[%rd20+40], %fd132;
	ld.global.f64 	%fd133, [%rd18+48];
	mul.f64 	%fd134, %fd119, %fd133;
	st.global.f64 	[%rd20+48], %fd134;
	ld.global.f64 	%fd135, [%rd18+56];
	mul.f64 	%fd136, %fd120, %fd135;
	st.global.f64 	[%rd20+56], %fd136;
$L__BB1_3:
	ret;

}
	// .globl	_Z14kernel_jacf_wtiiPdS_S_PsS_i
.visible .entry _Z14kernel_jacf_wtiiPdS_S_PsS_i(
	.param .u32 _Z14kernel_jacf_wtiiPdS_S_PsS_i_param_0,
	.param .u32 _Z14kernel_jacf_wtiiPdS_S_PsS_i_param_1,
	.param .u64 .ptr .align 1 _Z14kernel_jacf_wtiiPdS_S_PsS_i_param_2,
	.param .u64 .ptr .align 1 _Z14kernel_jacf_wtiiPdS_S_PsS_i_param_3,
	.param .u64 .ptr .align 1 _Z14kernel_jacf_wtiiPdS_S_PsS_i_param_4,
	.param .u64 .ptr .align 1 _Z14kernel_jacf_wtiiPdS_S_PsS_i_param_5,
	.param .u64 .ptr .align 1 _Z14kernel_jacf_wtiiPdS_S_PsS_i_param_6,
	.param .u32 _Z14kernel_jacf_wtiiPdS_S_PsS_i_param_7
)
{
	.local .align 16 .b8 	__local_depot2[64];
	.reg .b64 	%SP;
	.reg .b64 	%SPL;
	.reg .pred 	%p<11>;
	.reg .b16 	%rs<6>;
	.reg .b32 	%r<38>;
	.reg .b64 	%rd<47>;
	.reg .b64 	%fd<188>;

	mov.u64 	%SPL, __local_depot2;
	ld.param.u32 	%r8, [_Z14kernel_jacf_wtiiPdS_S_PsS_i_param_0];
	ld.param.u32 	%r9, [_Z14kernel_jacf_wtiiPdS_S_PsS_i_param_1];
	ld.param.u64 	%rd4, [_Z14kernel_jacf_wtiiPdS_S_PsS_i_param_3];
	ld.param.u64 	%rd7, [_Z14kernel_jacf_wtiiPdS_S_PsS_i_param_4];
	ld.param.u64 	%rd5, [_Z14kernel_jacf_wtiiPdS_S_PsS_i_param_5];
	cvta.to.global.u64 	%rd1, %rd7;
	add.u64 	%rd2, %SPL, 0;
	mov.u32 	%r10, %tid.x;
	mov.u32 	%r11, %ntid.x;
	mov.u32 	%r12, %ctaid.x;
	mad.lo.s32 	%r1, %r11, %r12, %r10;
	mov.u32 	%r13, %tid.y;
	mov.u32 	%r14, %ntid.y;
	mov.u32 	%r15, %ctaid.y;
	mad.lo.s32 	%r16, %r14, %r15, %r13;
	setp.ge.u32 	%p1, %r1, %r8;
	setp.ge.u32 	%p2, %r16, %r9;
	or.pred  	%p3, %p1, %p2;
	@%p3 bra 	$L__BB2_7;
	cvta.to.global.u64 	%rd9, %rd5;
	shl.b32 	%r17, %r1, 1;
	mul.wide.u32 	%rd10, %r17, 2;
	add.s64 	%rd11, %rd9, %rd10;
	ld.global.u16 	%rs1, [%rd11];
	cvt.s32.s16 	%r3, %rs1;
	ld.global.u16 	%rs3, [%rd11+2];
	cvt.s32.s16 	%r4, %rs3;
	shr.u32 	%r5, %r16, 3;
	setp.ne.s32 	%p4, %r5, %r4;
	setp.ne.s32 	%p5, %r5, %r3;
	and.pred  	%p6, %p4, %p5;
	or.b16  	%rs5, %rs3, %rs1;
	setp.lt.s16 	%p7, %rs5, 0;
	or.pred  	%p8, %p6, %p7;
	@%p8 bra 	$L__BB2_7;
	setp.ne.s32 	%p9, %r5, %r3;
	shl.b32 	%r18, %r1, 3;
	cvta.to.global.u64 	%rd12, %rd4;
	mul.wide.u32 	%rd13, %r18, 8;
	add.s64 	%rd14, %rd12, %rd13;
	ld.global.f64 	%fd1, [%rd14];
	ld.global.f64 	%fd2, [%rd14+8];
	ld.global.f64 	%fd3, [%rd14+16];
	ld.global.f64 	%fd4, [%rd14+24];
	ld.global.f64 	%fd5, [%rd14+32];
	ld.global.f64 	%fd6, [%rd14+40];
	ld.global.f64 	%fd7, [%rd14+48];
	ld.global.f64 	%fd8, [%rd14+56];
	and.b32  	%r6, %r16, 7;
	@%p9 bra 	$L__BB2_4;
	shl.b32 	%r20, %r4, 3;
	mul.wide.s32 	%rd20, %r20, 8;
	add.s64 	%rd21, %rd1, %rd20;
	ld.global.f64 	%fd179, [%rd21];
	mov.f64 	%fd59, 0d0000000000000000;
	st.local.v2.f64 	[%rd2], {%fd59, %fd59};
	ld.global.f64 	%fd178, [%rd21+8];
	ld.global.f64 	%fd177, [%rd21+16];
	st.local.v2.f64 	[%rd2+16], {%fd59, %fd59};
	ld.global.f64 	%fd176, [%rd21+24];
	ld.global.f64 	%fd175, [%rd21+32];
	st.local.v2.f64 	[%rd2+32], {%fd59, %fd59};
	ld.global.f64 	%fd174, [%rd21+40];
	ld.global.f64 	%fd173, [%rd21+48];
	st.local.v2.f64 	[%rd2+48], {%fd59, %fd59};
	ld.global.f64 	%fd172, [%rd21+56];
	mul.wide.u32 	%rd22, %r6, 8;
	add.s64 	%rd23, %rd2, %rd22;
	mov.b64 	%rd24, 4607182418800017408;
	st.local.u64 	[%rd23], %rd24;
	ld.local.v2.f64 	{%fd187, %fd186}, [%rd2];
	ld.local.v2.f64 	{%fd185, %fd184}, [%rd2+16];
	ld.local.v2.f64 	{%fd183, %fd182}, [%rd2+32];
	ld.local.v2.f64 	{%fd181, %fd180}, [%rd2+48];
	bra.uni 	$L__BB2_6;
$L__BB2_4:
	setp.ne.s32 	%p10, %r5, %r4;
	@%p10 bra 	$L__BB2_6;
	shl.b32 	%r19, %r3, 3;
	mul.wide.s32 	%rd15, %r19, 8;
	add.s64 	%rd16, %rd1, %rd15;
	ld.global.f64 	%fd187, [%rd16];
	mov.f64 	%fd58, 0d0000000000000000;
	st.local.v2.f64 	[%rd2], {%fd58, %fd58};
	ld.global.f64 	%fd186, [%rd16+8];
	ld.global.f64 	%fd185, [%rd16+16];
	st.local.v2.f64 	[%rd2+16], {%fd58, %fd58};
	ld.global.f64 	%fd184, [%rd16+24];
	ld.global.f64 	%fd183, [%rd16+32];
	st.local.v2.f64 	[%rd2+32], {%fd58, %fd58};
	ld.global.f64 	%fd182, [%rd16+40];
	ld.global.f64 	%fd181, [%rd16+48];
	st.local.v2.f64 	[%rd2+48], {%fd58, %fd58};
	ld.global.f64 	%fd180, [%rd16+56];
	mul.wide.u32 	%rd17, %r6, 8;
	add.s64 	%rd18, %rd2, %rd17;
	mov.b64 	%rd19, 4607182418800017408;
	st.local.u64 	[%rd18], %rd19;
	ld.local.v2.f64 	{%fd179, %fd178}, [%rd2];
	ld.local.v2.f64 	{%fd177, %fd176}, [%rd2+16];
	ld.local.v2.f64 	{%fd175, %fd174}, [%rd2+32];
	ld.local.v2.f64 	{%fd173, %fd172}, [%rd2+48];
$L__BB2_6:
	ld.param.u64 	%rd46, [_Z14kernel_jacf_wtiiPdS_S_PsS_i_param_6];
	ld.param.u64 	%rd45, [_Z14kernel_jacf_wtiiPdS_S_PsS_i_param_2];
	cvta.to.global.u64 	%rd25, %rd45;
	mov.u32 	%r21, %ntid.x;
	mov.u32 	%r22, %ctaid.x;
	mov.u32 	%r23, %tid.x;
	mad.lo.s32 	%r24, %r21, %r22, %r23;
	shl.b32 	%r25, %r24, 3;
	mul.f64 	%fd60, %fd1, %fd187;
	mul.f64 	%fd61, %fd2, %fd186;
	sub.f64 	%fd62, %fd60, %fd61;
	mul.f64 	%fd63, %fd1, %fd186;
	fma.rn.f64 	%fd64, %fd2, %fd187, %fd63;
	mul.f64 	%fd65, %fd5, %fd185;
	mul.f64 	%fd66, %fd6, %fd184;
	sub.f64 	%fd67, %fd65, %fd66;
	mul.f64 	%fd68, %fd5, %fd184;
	fma.rn.f64 	%fd69, %fd6, %fd185, %fd68;
	add.f64 	%fd70, %fd62, %fd67;
	add.f64 	%fd71, %fd64, %fd69;
	mul.f64 	%fd72, %fd3, %fd187;
	mul.f64 	%fd73, %fd4, %fd186;
	sub.f64 	%fd74, %fd72, %fd73;
	mul.f64 	%fd75, %fd3, %fd186;
	fma.rn.f64 	%fd76, %fd4, %fd187, %fd75;
	mul.f64 	%fd77, %fd7, %fd185;
	mul.f64 	%fd78, %fd8, %fd184;
	sub.f64 	%fd79, %fd77, %fd78;
	mul.f64 	%fd80, %fd7, %fd184;
	fma.rn.f64 	%fd81, %fd8, %fd185, %fd80;
	add.f64 	%fd82, %fd74, %fd79;
	add.f64 	%fd83, %fd76, %fd81;
	mul.f64 	%fd84, %fd1, %fd183;
	mul.f64 	%fd85, %fd2, %fd182;
	sub.f64 	%fd86, %fd84, %fd85;
	mul.f64 	%fd87, %fd1, %fd182;
	fma.rn.f64 	%fd88, %fd2, %fd183, %fd87;
	mul.f64 	%fd89, %fd5, %fd181;
	mul.f64 	%fd90, %fd6, %fd180;
	sub.f64 	%fd91, %fd89, %fd90;
	mul.f64 	%fd92, %fd5, %fd180;
	fma.rn.f64 	%fd93, %fd6, %fd181, %fd92;
	add.f64 	%fd94, %fd86, %fd91;
	add.f64 	%fd95, %fd88, %fd93;
	mul.f64 	%fd96, %fd3, %fd183;
	mul.f64 	%fd97, %fd4, %fd182;
	sub.f64 	%fd98, %fd96, %fd97;
	mul.f64 	%fd99, %fd3, %fd182;
	fma.rn.f64 	%fd100, %fd4, %fd183, %fd99;
	mul.f64 	%fd101, %fd7, %fd181;
	mul.f64 	%fd102, %fd8, %fd180;
	sub.f64 	%fd103, %fd101, %fd102;
	mul.f64 	%fd104, %fd7, %fd180;
	fma.rn.f64 	%fd105, %fd8, %fd181, %fd104;
	add.f64 	%fd106, %fd98, %fd103;
	add.f64 	%fd107, %fd100, %fd105;
	mul.f64 	%fd108, %fd71, %fd178;
	fma.rn.f64 	%fd109, %fd70, %fd179, %fd108;
	mul.f64 	%fd110, %fd71, %fd179;
	mul.f64 	%fd111, %fd70, %fd178;
	sub.f64 	%fd112, %fd110, %fd111;
	mul.f64 	%fd113, %fd83, %fd176;
	fma.rn.f64 	%fd114, %fd82, %fd177, %fd113;
	mul.f64 	%fd115, %fd83, %fd177;
	mul.f64 	%fd116, %fd82, %fd176;
	sub.f64 	%fd117, %fd115, %fd116;
	add.f64 	%fd118, %fd109, %fd114;
	add.f64 	%fd119, %fd112, %fd117;
	mul.f64 	%fd120, %fd71, %fd174;
	fma.rn.f64 	%fd121, %fd70, %fd175, %fd120;
	mul.f64 	%fd122, %fd71, %fd175;
	mul.f64 	%fd123, %fd70, %fd174;
	sub.f64 	%fd124, %fd122, %fd123;
	mul.f64 	%fd125, %fd83, %fd172;
	fma.rn.f64 	%fd126, %fd82, %fd173, %fd125;
	mul.f64 	%fd127, %fd83, %fd173;
	mul.f64 	%fd128, %fd82, %fd172;
	sub.f64 	%fd129, %fd127, %fd128;
	add.f64 	%fd130, %fd121, %fd126;
	add.f64 	%fd131, %fd124, %fd129;
	mul.f64 	%fd132, %fd178, %fd95;
	fma.rn.f64 	%fd133, %fd179, %fd94, %fd132;
	mul.f64 	%fd134, %fd179, %fd95;
	mul.f64 	%fd135, %fd178, %fd94;
	sub.f64 	%fd136, %fd134, %fd135;
	mul.f64 	%fd137, %fd107, %fd176;
	fma.rn.f64 	%fd138, %fd106, %fd177, %fd137;
	mul.f64 	%fd139, %fd107, %fd177;
	mul.f64 	%fd140, %fd106, %fd176;
	sub.f64 	%fd141, %fd139, %fd140;
	add.f64 	%fd142, %fd133, %fd138;
	add.f64 	%fd143, %fd136, %fd141;
	mul.f64 	%fd144, %fd95, %fd174;
	fma.rn.f64 	%fd145, %fd94, %fd175, %fd144;
	mul.f64 	%fd146, %fd95, %fd175;
	mul.f64 	%fd147, %fd94, %fd174;
	sub.f64 	%fd148, %fd146, %fd147;
	mul.f64 	%fd149, %fd107, %fd172;
	fma.rn.f64 	%fd150, %fd106, %fd173, %fd149;
	mul.f64 	%fd151, %fd107, %fd173;
	mul.f64 	%fd152, %fd106, %fd172;
	sub.f64 	%fd153, %fd151, %fd152;
	add.f64 	%fd154, %fd145, %fd150;
	add.f64 	%fd155, %fd148, %fd153;
	cvta.to.global.u64 	%rd26, %rd46;
	mul.wide.u32 	%rd27, %r25, 8;
	add.s64 	%rd28, %rd26, %rd27;
	ld.global.f64 	%fd156, [%rd28];
	mul.f64 	%fd157, %fd118, %fd156;
	mov.u32 	%r26, %ntid.y;
	mov.u32 	%r27, %ctaid.y;
	mov.u32 	%r28, %tid.y;
	mad.lo.s32 	%r29, %r26, %r27, %r28;
	mad.lo.s32 	%r30, %r25, %r9, %r29;
	mul.wide.u32 	%rd29, %r30, 8;
	add.s64 	%rd30, %rd25, %rd29;
	st.global.f64 	[%rd30], %fd157;
	ld.global.f64 	%fd158, [%rd28+8];
	mul.f64 	%fd159, %fd119, %fd158;
	add.s32 	%r31, %r30, %r9;
	mul.wide.u32 	%rd31, %r31, 8;
	add.s64 	%rd32, %rd25, %rd31;
	st.global.f64 	[%rd32], %fd159;
	ld.global.f64 	%fd160, [%rd28+16];
	mul.f64 	%fd161, %fd130, %fd160;
	add.s32 	%r32, %r31, %r9;
	mul.wide.u32 	%rd33, %r32, 8;
	add.s64 	%rd34, %rd25, %rd33;
	st.global.f64 	[%rd34], %fd161;
	ld.global.f64 	%fd162, [%rd28+24];
	mul.f64 	%fd163, %fd131, %fd162;
	add.s32 	%r33, %r32, %r9;
	mul.wide.u32 	%rd35, %r33, 8;
	add.s64 	%rd36, %rd25, %rd35;
	st.global.f64 	[%rd36], %fd163;
	ld.global.f64 	%fd164, [%rd28+32];
	mul.f64 	%fd165, %fd142, %fd164;
	add.s32 	%r34, %r33, %r9;
	mul.wide.u32 	%rd37, %r34, 8;
	add.s64 	%rd38, %rd25, %rd37;
	st.global.f64 	[%rd38], %fd165;
	ld.global.f64 	%fd166, [%rd28+40];
	mul.f64 	%fd167, %fd143, %fd166;
	add.s32 	%r35, %r34, %r9;
	mul.wide.u32 	%rd39, %r35, 8;
	add.s64 	%rd40, %rd25, %rd39;
	st.global.f64 	[%rd40], %fd167;
	ld.global.f64 	%fd168, [%rd28+48];
	mul.f64 	%fd169, %fd154, %fd168;
	add.s32 	%r36, %r35, %r9;
	mul.wide.u32 	%rd41, %r36, 8;
	add.s64 	%rd42, %rd25, %rd41;
	st.global.f64 	[%rd42], %fd169;
	ld.global.f64 	%fd170, [%rd28+56];
	mul.f64 	%fd171, %fd155, %fd170;
	add.s32 	%r37, %r36, %r9;
	mul.wide.u32 	%rd43, %r37, 8;
	add.s64 	%rd44, %rd25, %rd43;
	st.global.f64 	[%rd44], %fd171;
$L__BB2_7:
	ret;

}
	// .globl	_Z17kernel_setweightsiPdd
.visible .entry _Z17kernel_setweightsiPdd(
	.param .u32 _Z17kernel_setweightsiPdd_param_0,
	.param .u64 .ptr .align 1 _Z17kernel_setweightsiPdd_param_1,
	.param .f64 _Z17kernel_setweightsiPdd_param_2
)
{
	.reg .pred 	%p<2>;
	.reg .b32 	%r<6>;
	.reg .b64 	%rd<5>;
	.reg .b64 	%fd<2>;

	ld.param.u32 	%r2, [_Z17kernel_setweightsiPdd_param_0];
	ld.param.u64 	%rd1, [_Z17kernel_setweightsiPdd_param_1];
	ld.param.f64 	%fd1, [_Z17kernel_setweightsiPdd_param_2];
	mov.u32 	%r3, %ctaid.x;
	mov.u32 	%r4, %ntid.x;
	mov.u32 	%r5, %tid.x;
	mad.lo.s32 	%r1, %r3, %r4, %r5;
	setp.ge.u32 	%p1, %r1, %r2;
	@%p1 bra 	$L__BB3_2;
	cvta.to.global.u64 	%rd2, %rd1;
	mul.wide.u32 	%rd3, %r1, 8;
	add.s64 	%rd4, %rd2, %rd3;
	st.global.f64 	[%rd4], %fd1;
$L__BB3_2:
	ret;

}
	// .globl	_Z15kernel_hadamardiPdS_
.visible .entry _Z15kernel_hadamardiPdS_(
	.param .u32 _Z15kernel_hadamardiPdS__param_0,
	.param .u64 .ptr .align 1 _Z15kernel_hadamardiPdS__param_1,
	.param .u64 .ptr .align 1 _Z15kernel_hadamardiPdS__param_2
)
{
	.reg .pred 	%p<2>;
	.reg .b32 	%r<6>;
	.reg .b64 	%rd<8>;
	.reg .b64 	%fd<4>;

	ld.param.u32 	%r2, [_Z15kernel_hadamardiPdS__param_0];
	ld.param.u64 	%rd1, [_Z15kernel_hadamardiPdS__param_1];
	ld.param.u64 	%rd2, [_Z15kernel_hadamardiPdS__param_2];
	mov.u32 	%r3, %ctaid.x;
	mov.u32 	%r4, %ntid.x;
	mov.u32 	%r5, %tid.x;
	mad.lo.s32 	%r1, %r3, %r4, %r5;
	setp.ge.u32 	%p1, %r1, %r2;
	@%p1 bra 	$L__BB4_2;
	cvta.to.global.u64 	%rd3, %rd1;
	cvta.to.global.u64 	%rd4, %rd2;
	mul.wide.u32 	%rd5, %r1, 8;
	add.s64 	%rd6, %rd3, %rd5;
	ld.global.f64 	%fd1, [%rd6];
	add.s64 	%rd7, %rd4, %rd5;
	ld.global.f64 	%fd2, [%rd7];
	mul.f64 	%fd3, %fd1, %fd2;
	st.global.f64 	[%rd7], %fd3;
$L__BB4_2:
	ret;

}
	// .globl	_Z19kernel_hadamard_sumiPdS_S_
.visible .entry _Z19kernel_hadamard_sumiPdS_S_(
	.param .u32 _Z19kernel_hadamard_sumiPdS_S__param_0,
	.param .u64 .ptr .align 1 _Z19kernel_hadamard_sumiPdS_S__param_1,
	.param .u64 .ptr .align 1 _Z19kernel_hadamard_sumiPdS_S__param_2,
	.param .u64 .ptr .align 1 _Z19kernel_hadamard_sumiPdS_S__param_3
)
{
	.reg .pred 	%p<2>;
	.reg .b32 	%r<6>;
	.reg .b64 	%rd<11>;
	.reg .b64 	%fd<5>;

	ld.param.u32 	%r2, [_Z19kernel_hadamard_sumiPdS_S__param_0];
	ld.param.u64 	%rd1, [_Z19kernel_hadamard_sumiPdS_S__param_1];
	ld.param.u64 	%rd2, [_Z19kernel_hadamard_sumiPdS_S__param_2];
	ld.param.u64 	%rd3, [_Z19kernel_hadamard_sumiPdS_S__param_3];
	mov.u32 	%r3, %ctaid.x;
	mov.u32 	%r4, %ntid.x;
	mov.u32 	%r5, %tid.x;
	mad.lo.s32 	%r1, %r3, %r4, %r5;
	setp.ge.u32 	%p1, %r1, %r2;
	@%p1 bra 	$L__BB5_2;
	cvta.to.global.u64 	%rd4, %rd2;
	cvta.to.global.u64 	%rd5, %rd3;
	cvta.to.global.u64 	%rd6, %rd1;
	mul.wide.u32 	%rd7, %r1, 8;
	add.s64 	%rd8, %rd4, %rd7;
	ld.global.f64 	%fd1, [%rd8];
	add.s64 	%rd9, %rd5, %rd7;
	ld.global.f64 	%fd2, [%rd9];
	add.s64 	%rd10, %rd6, %rd7;
	ld.global.f64 	%fd3, [%rd10];
	fma.rn.f64 	%fd4, %fd1, %fd2, %fd3;
	st.global.f64 	[%rd10], %fd4;
$L__BB5_2:
	ret;

}
	// .globl	_Z20kernel_updateweightsiPdS_S_d
.visible .entry _Z20kernel_updateweightsiPdS_S_d(
	.param .u32 _Z20kernel_updateweightsiPdS_S_d_param_0,
	.param .u64 .ptr .align 1 _Z20kernel_updateweightsiPdS_S_d_param_1,
	.param .u64 .ptr .align 1 _Z20kernel_updateweightsiPdS_S_d_param_2,
	.param .u64 .ptr .align 1 _Z20kernel_updateweightsiPdS_S_d_param_3,
	.param .f64 _Z20kernel_updateweightsiPdS_S_d_param_4
)
{
	.reg .pred 	%p<6>;
	.reg .b32 	%r<34>;
	.reg .b64 	%rd<12>;
	.reg .b64 	%fd<51>;

	ld.param.u32 	%r12, [_Z20kernel_updateweightsiPdS_S_d_param_0];
	ld.param.u64 	%rd1, [_Z20kernel_updateweightsiPdS_S_d_param_1];
	ld.param.u64 	%rd2, [_Z20kernel_updateweightsiPdS_S_d_param_2];
	ld.param.u64 	%rd3, [_Z20kernel_updateweightsiPdS_S_d_param_3];
	ld.param.f64 	%fd10, [_Z20kernel_updateweightsiPdS_S_d_param_4];
	mov.u32 	%r13, %ctaid.x;
	mov.u32 	%r14, %ntid.x;
	mov.u32 	%r15, %tid.x;
	mad.lo.s32 	%r1, %r13, %r14, %r15;
	setp.ge.u32 	%p1, %r1, %r12;
	@%p1 bra 	$L__BB6_9;
	cvta.to.global.u64 	%rd4, %rd2;
	cvta.to.global.u64 	%rd5, %rd1;
	add.f64 	%fd11, %fd10, 0d3FF0000000000000;
	mul.wide.u32 	%rd6, %r1, 8;
	add.s64 	%rd7, %rd4, %rd6;
	ld.global.f64 	%fd12, [%rd7];
	fma.rn.f64 	%fd13, %fd12, %fd12, %fd10;
	div.rn.f64 	%fd1, %fd11, %fd13;
	add.s64 	%rd8, %rd5, %rd6;
	st.global.f64 	[%rd8], %fd1;
	{
	.reg .b32 %temp; 
	mov.b64 	{%temp, %r30}, %fd1;
	}
	{
	.reg .b32 %temp; 
	mov.b64 	{%r31, %temp}, %fd1;
	}
	setp.gt.s32 	%p2, %r30, 1048575;
	mov.b32 	%r32, -1023;
	mov.f64 	%fd48, %fd1;
	@%p2 bra 	$L__BB6_3;
	mul.f64 	%fd48, %fd1, 0d4350000000000000;
	{
	.reg .b32 %temp; 
	mov.b64 	{%temp, %r30}, %fd48;
	}
	{
	.reg .b32 %temp; 
	mov.b64 	{%r31, %temp}, %fd48;
	}
	mov.b32 	%r32, -1077;
$L__BB6_3:
	add.s32 	%r18, %r30, -1;
	setp.gt.u32 	%p3, %r18, 2146435070;
	@%p3 bra 	$L__BB6_7;
	shr.u32 	%r21, %r30, 20;
	add.s32 	%r33, %r32, %r21;
	and.b32  	%r22, %r30, 1048575;
	or.b32  	%r23, %r22, 1072693248;
	mov.b64 	%fd49, {%r31, %r23};
	setp.lt.u32 	%p5, %r23, 1073127583;
	@%p5 bra 	$L__BB6_6;
	{
	.reg .b32 %temp; 
	mov.b64 	{%r24, %temp}, %fd49;
	}
	{
	.reg .b32 %temp; 
	mov.b64 	{%temp, %r25}, %fd49;
	}
	add.s32 	%r26, %r25, -1048576;
	mov.b64 	%fd49, {%r24, %r26};
	add.s32 	%r33, %r33, 1;
$L__BB6_6:
	add.f64 	%fd15, %fd49, 0dBFF0000000000000;
	add.f64 	%fd16, %fd49, 0d3FF0000000000000;
	rcp.approx.ftz.f64 	%fd17, %fd16;
	neg.f64 	%fd18, %fd16;
	fma.rn.f64 	%fd19, %fd18, %fd17, 0d3FF0000000000000;
	fma.rn.f64 	%fd20, %fd19, %fd19, %fd19;
	fma.rn.f64 	%fd21, %fd20, %fd17, %fd17;
	mul.f64 	%fd22, %fd15, %fd21;
	fma.rn.f64 	%fd23, %fd15, %fd21, %fd22;
	mul.f64 	%fd24, %fd23, %fd23;
	fma.rn.f64 	%fd25, %fd24, 0d3EB1380B3AE80F1E, 0d3ED0EE258B7A8B04;
	fma.rn.f64 	%fd26, %fd25, %fd24, 0d3EF3B2669F02676F;
	fma.rn.f64 	%fd27, %fd26, %fd24, 0d3F1745CBA9AB0956;
	fma.rn.f64 	%fd28, %fd27, %fd24, 0d3F3C71C72D1B5154;
	fma.rn.f64 	%fd29, %fd28, %fd24, 0d3F624924923BE72D;
	fma.rn.f64 	%fd30, %fd29, %fd24, 0d3F8999999999A3C4;
	fma.rn.f64 	%fd31, %fd30, %fd24, 0d3FB5555555555554;
	sub.f64 	%fd32, %fd15, %fd23;
	add.f64 	%fd33, %fd32, %fd32;
	neg.f64 	%fd34, %fd23;
	fma.rn.f64 	%fd35, %fd34, %fd15, %fd33;
	mul.f64 	%fd36, %fd21, %fd35;
	mul.f64 	%fd37, %fd24, %fd31;
	fma.rn.f64 	%fd38, %fd37, %fd23, %fd36;
	xor.b32  	%r27, %r33, -2147483648;
	mov.b32 	%r28, 1127219200;
	mov.b64 	%fd39, {%r27, %r28};
	mov.b32 	%r29, -2147483648;
	mov.b64 	%fd40, {%r29, %r28};
	sub.f64 	%fd41, %fd39, %fd40;
	fma.rn.f64 	%fd42, %fd41, 0d3FE62E42FEFA39EF, %fd23;
	fma.rn.f64 	%fd43, %fd41, 0dBFE62E42FEFA39EF, %fd42;
	sub.f64 	%fd44, %fd43, %fd23;
	sub.f64 	%fd45, %fd38, %fd44;
	fma.rn.f64 	%fd46, %fd41, 0d3C7ABC9E3B39803F, %fd45;
	add.f64 	%fd50, %fd42, %fd46;
	bra.uni 	$L__BB6_8;
$L__BB6_7:
	fma.rn.f64 	%fd14, %fd48, 0d7FF0000000000000, 0d7FF0000000000000;
	{
	.reg .b32 %temp; 
	mov.b64 	{%temp, %r19}, %fd48;
	}
	and.b32  	%r20, %r19, 2147483647;
	setp.eq.s32 	%p4, %r20, 0;
	selp.f64 	%fd50, 0dFFF0000000000000, %fd14, %p4;
$L__BB6_8:
	sub.f64 	%fd47, %fd1, %fd50;
	cvta.to.global.u64 	%rd9, %rd3;
	add.s64 	%rd11, %rd9, %rd6;
	st.global.f64 	[%rd11], %fd47;
$L__BB6_9:
	ret;

}
	// .globl	_Z18kernel_sqrtweightsiPd
.visible .entry _Z18kernel_sqrtweightsiPd(
	.param .u32 _Z18kernel_sqrtweightsiPd_param_0,
	.param .u64 .ptr .align 1 _Z18kernel_sqrtweightsiPd_param_1
)
{
	.reg .pred 	%p<2>;
	.reg .b32 	%r<6>;
	.reg .b64 	%rd<5>;
	.reg .b64 	%fd<3>;

	ld.param.u32 	%r2, [_Z18kernel_sqrtweightsiPd_param_0];
	ld.param.u64 	%rd1, [_Z18kernel_sqrtweightsiPd_param_1];
	mov.u32 	%r3, %ctaid.x;
	mov.u32 	%r4, %ntid.x;
	mov.u32 	%r5, %tid.x;
	mad.lo.s32 	%r1, %r3, %r4, %r5;
	setp.ge.u32 	%p1, %r1, %r2;
	@%p1 bra 	$L__BB7_2;
	cvta.to.global.u64 	%rd2, %rd1;
	mul.wide.u32 	%rd3, %r1, 8;
	add.s64 	%rd4, %rd2, %rd3;
	ld.global.f64 	%fd1, [%rd4];
	sqrt.rn.f64 	%fd2, %fd1;
	st.global.f64 	[%rd4], %fd2;
$L__BB7_2:
	ret;

}
	// .globl	_Z17kernel_evaluatenuidPddd
.visible .entry _Z17kernel_evaluatenuidPddd(
	.param .u32 _Z17kernel_evaluatenuidPddd_param_0,
	.param .f64 _Z17kernel_evaluatenuidPddd_param_1,
	.param .u64 .ptr .align 1 _Z17kernel_evaluatenuidPddd_param_2,
	.param .f64 _Z17kernel_evaluatenuidPddd_param_3,
	.param .f64 _Z17kernel_evaluatenuidPddd_param_4
)
{
	.reg .pred 	%p<22>;
	.reg .b32 	%r<118>;
	.reg .b64 	%rd<5>;
	.reg .b64 	%fd<240>;

	ld.param.u32 	%r42, [_Z17kernel_evaluatenuidPddd_param_0];
	ld.param.f64 	%fd54, [_Z17kernel_evaluatenuidPddd_param_1];
	ld.param.u64 	%rd2, [_Z17kernel_evaluatenuidPddd_param_2];
	ld.param.f64 	%fd55, [_Z17kernel_evaluatenuidPddd_param_3];
	ld.param.f64 	%fd56, [_Z17kernel_evaluatenuidPddd_param_4];
	mov.u32 	%r43, %ctaid.x;
	mov.u32 	%r44, %ntid.x;
	mov.u32 	%r45, %tid.x;
	mad.lo.s32 	%r1, %r43, %r44, %r45;
	setp.ge.u32 	%p1, %r1, %r42;
	@%p1 bra 	$L__BB8_36;
	cvt.rn.f64.u32 	%fd58, %r1;
	fma.rn.f64 	%fd1, %fd55, %fd58, %fd56;
	mul.f64 	%fd237, %fd1, 0d3FE0000000000000;
	add.f64 	%fd222, %fd237, 0d3FE0000000000000;
	setp.geu.f64 	%p2, %fd222, 0d401C000000000000;
	mov.f64 	%fd223, 0d0000000000000000;
	@%p2 bra 	$L__BB8_4;
	mov.f64 	%fd223, 0d0000000000000000;
$L__BB8_3:
	rcp.rn.f64 	%fd60, %fd222;
	sub.f64 	%fd223, %fd223, %fd60;
	add.f64 	%fd222, %fd222, 0d3FF0000000000000;
	setp.lt.f64 	%p3, %fd222, 0d401C000000000000;
	@%p3 bra 	$L__BB8_3;
$L__BB8_4:
	add.f64 	%fd10, %fd222, 0dBFE0000000000000;
	{
	.reg .b32 %temp; 
	mov.b64 	{%temp, %r102}, %fd10;
	}
	{
	.reg .b32 %temp; 
	mov.b64 	{%r103, %temp}, %fd10;
	}
	setp.gt.s32 	%p4, %r102, 1048575;
	mov.b32 	%r104, -1023;
	mov.f64 	%fd224, %fd10;
	@%p4 bra 	$L__BB8_6;
	mul.f64 	%fd224, %fd10, 0d4350000000000000;
	{
	.reg .b32 %temp; 
	mov.b64 	{%temp, %r102}, %fd224;
	}
	{
	.reg .b32 %temp; 
	mov.b64 	{%r103, %temp}, %fd224;
	}
	mov.b32 	%r104, -1077;
$L__BB8_6:
	add.s32 	%r48, %r102, -1;
	setp.gt.u32 	%p5, %r48, 2146435070;
	@%p5 bra 	$L__BB8_10;
	shr.u32 	%r51, %r102, 20;
	add.s32 	%r105, %r104, %r51;
	and.b32  	%r52, %r102, 1048575;
	or.b32  	%r53, %r52, 1072693248;
	mov.b64 	%fd225, {%r103, %r53};
	setp.lt.u32 	%p7, %r53, 1073127583;
	@%p7 bra 	$L__BB8_9;
	{
	.reg .b32 %temp; 
	mov.b64 	{%r54, %temp}, %fd225;
	}
	{
	.reg .b32 %temp; 
	mov.b64 	{%temp, %r55}, %fd225;
	}
	add.s32 	%r56, %r55, -1048576;
	mov.b64 	%fd225, {%r54, %r56};
	add.s32 	%r105, %r105, 1;
$L__BB8_9:
	add.f64 	%fd62, %fd225, 0dBFF0000000000000;
	add.f64 	%fd63, %fd225, 0d3FF0000000000000;
	rcp.approx.ftz.f64 	%fd64, %fd63;
	neg.f64 	%fd65, %fd63;
	fma.rn.f64 	%fd66, %fd65, %fd64, 0d3FF0000000000000;
	fma.rn.f64 	%fd67, %fd66, %fd66, %fd66;
	fma.rn.f64 	%fd68, %fd67, %fd64, %fd64;
	mul.f64 	%fd69, %fd62, %fd68;
	fma.rn.f64 	%fd70, %fd62, %fd68, %fd69;
	mul.f64 	%fd71, %fd70, %fd70;
	fma.rn.f64 	%fd72, %fd71, 0d3EB1380B3AE80F1E, 0d3ED0EE258B7A8B04;
	fma.rn.f64 	%fd73, %fd72, %fd71, 0d3EF3B2669F02676F;
	fma.rn.f64 	%fd74, %fd73, %fd71, 0d3F1745CBA9AB0956;
	fma.rn.f64 	%fd75, %fd74, %fd71, 0d3F3C71C72D1B5154;
	fma.rn.f64 	%fd76, %fd75, %fd71, 0d3F624924923BE72D;
	fma.rn.f64 	%fd77, %fd76, %fd71, 0d3F8999999999A3C4;
	fma.rn.f64 	%fd78, %fd77, %fd71, 0d3FB5555555555554;
	sub.f64 	%fd79, %fd62, %fd70;
	add.f64 	%fd80, %fd79, %fd79;
	neg.f64 	%fd81, %fd70;
	fma.rn.f64 	%fd82, %fd81, %fd62, %fd80;
	mul.f64 	%fd83, %fd68, %fd82;
	mul.f64 	%fd84, %fd71, %fd78;
	fma.rn.f64 	%fd85, %fd84, %fd70, %fd83;
	xor.b32  	%r57, %r105, -2147483648;
	mov.b32 	%r58, 1127219200;
	mov.b64 	%fd86, {%r57, %r58};
	mov.b32 	%r59, -2147483648;
	mov.b64 	%fd87, {%r59, %r58};
	sub.f64 	%fd88, %fd86, %fd87;
	fma.rn.f64 	%fd89, %fd88, 0d3FE62E42FEFA39EF, %fd70;
	fma.rn.f64 	%fd90, %fd88, 0dBFE62E42FEFA39EF, %fd89;
	sub.f64 	%fd91, %fd90, %fd70;
	sub.f64 	%fd92, %fd85, %fd91;
	fma.rn.f64 	%fd93, %fd88, 0d3C7ABC9E3B39803F, %fd92;
	add.f64 	%fd226, %fd89, %fd93;
	bra.uni 	$L__BB8_11;
$L__BB8_10:
	fma.rn.f64 	%fd61, %fd224, 0d7FF0000000000000, 0d7FF0000000000000;
	{
	.reg .b32 %temp; 
	mov.b64 	{%temp, %r49}, %fd224;
	}
	and.b32  	%r50, %r49, 2147483647;
	setp.eq.s32 	%p6, %r50, 0;
	selp.f64 	%fd226, 0dFFF0000000000000, %fd61, %p6;
$L__BB8_11:
	rcp.rn.f64 	%fd94, %fd10;
	mul.f64 	%fd95, %fd94, %fd94;
	mul.f64 	%fd96, %fd95, %fd95;
	fma.rn.f64 	%fd97, %fd95, 0d3FA5555555555555, %fd226;
	fma.rn.f64 	%fd98, %fd96, 0dBF7DDDDDDDDDDDDE, %fd97;
	mul.f64 	%fd99, %fd96, 0d3F6F7DF7DF7DF7DF;
	fma.rn.f64 	%fd100, %fd95, %fd99, %fd98;
	mul.f64 	%fd101, %fd96, 0dBF70EEEEEEEEEEEF;
	fma.rn.f64 	%fd102, %fd96, %fd101, %fd100;
	add.f64 	%fd19, %fd223, %fd102;
	add.f64 	%fd103, %fd1, 0d3FF0000000000000;
	mul.f64 	%fd227, %fd103, 0d3FE0000000000000;
	{
	.reg .b32 %temp; 
	mov.b64 	{%temp, %r106}, %fd227;
	}
	{
	.reg .b32 %temp; 
	mov.b64 	{%r107, %temp}, %fd227;
	}
	setp.gt.s32 	%p8, %r106, 1048575;
	mov.b32 	%r108, -1023;
	@%p8 bra 	$L__BB8_13;
	mul.f64 	%fd227, %fd227, 0d4350000000000000;
	{
	.reg .b32 %temp; 
	mov.b64 	{%temp, %r106}, %fd227;
	}
	{
	.reg .b32 %temp; 
	mov.b64 	{%r107, %temp}, %fd227;
	}
	mov.b32 	%r108, -1077;
$L__BB8_13:
	add.s32 	%r62, %r106, -1;
	setp.gt.u32 	%p9, %r62, 2146435070;
	@%p9 bra 	$L__BB8_17;
	shr.u32 	%r65, %r106, 20;
	add.s32 	%r109, %r108, %r65;
	and.b32  	%r66, %r106, 1048575;
	or.b32  	%r67, %r66, 1072693248;
	mov.b64 	%fd228, {%r107, %r67};
	setp.lt.u32 	%p11, %r67, 1073127583;
	@%p11 bra 	$L__BB8_16;
	{
	.reg .b32 %temp; 
	mov.b64 	{%r68, %temp}, %fd228;
	}
	{
	.reg .b32 %temp; 
	mov.b64 	{%temp, %r69}, %fd228;
	}
	add.s32 	%r70, %r69, -1048576;
	mov.b64 	%fd228, {%r68, %r70};
	add.s32 	%r109, %r109, 1;
$L__BB8_16:
	add.f64 	%fd105, %fd228, 0dBFF0000000000000;
	add.f64 	%fd106, %fd228, 0d3FF0000000000000;
	rcp.approx.ftz.f64 	%fd107, %fd106;
	neg.f64 	%fd108, %fd106;
	fma.rn.f64 	%fd109, %fd108, %fd107, 0d3FF0000000000000;
	fma.rn.f64 	%fd110, %fd109, %fd109, %fd109;
	fma.rn.f64 	%fd111, %fd110, %fd107, %fd107;
	mul.f64 	%fd112, %fd105, %fd111;
	fma.rn.f64 	%fd113, %fd105, %fd111, %fd112;
	mul.f64 	%fd114, %fd113, %fd113;
	fma.rn.f64 	%fd115, %fd114, 0d3EB1380B3AE80F1E, 0d3ED0EE258B7A8B04;
	fma.rn.f64 	%fd116, %fd115, %fd114, 0d3EF3B2669F02676F;
	fma.rn.f64 	%fd117, %fd116, %fd114, 0d3F1745CBA9AB0956;
	fma.rn.f64 	%fd118, %fd117, %fd114, 0d3F3C71C72D1B5154;
	fma.rn.f64 	%fd119, %fd118, %fd114, 0d3F624924923BE72D;
	fma.rn.f64 	%fd120, %fd119, %fd114, 0d3F8999999999A3C4;
	fma.rn.f64 	%fd121, %fd120, %fd114, 0d3FB5555555555554;
	sub.f64 	%fd122, %fd105, %fd113;
	add.f64 	%fd123, %fd122, %fd122;
	neg.f64 	%fd124, %fd113;
	fma.rn.f64 	%fd125, %fd124, %fd105, %fd123;
	mul.f64 	%fd126, %fd111, %fd125;
	mul.f64 	%fd127, %fd114, %fd121;
	fma.rn.f64 	%fd128, %fd127, %fd113, %fd126;
	xor.b32  	%r71, %r109, -2147483648;
	mov.b32 	%r72, 1127219200;
	mov.b64 	%fd129, {%r71, %r72};
	mov.b32 	%r73, -2147483648;
	mov.b64 	%fd130, {%r73, %r72};
	sub.f64 	%fd131, %fd129, %fd130;
	fma.rn.f64 	%fd132, %fd131, 0d3FE62E42FEFA39EF, %fd113;
	fma.rn.f64 	%fd133, %fd131, 0dBFE62E42FEFA39EF, %fd132;
	sub.f64 	%fd134, %fd133, %fd113;
	sub.f64 	%fd135, %fd128, %fd134;
	fma.rn.f64 	%fd136, %fd131, 0d3C7ABC9E3B39803F, %fd135;
	add.f64 	%fd229, %fd132, %fd136;
	bra.uni 	$L__BB8_18;
$L__BB8_17:
	fma.rn.f64 	%fd104, %fd227, 0d7FF0000000000000, 0d7FF0000000000000;
	{
	.reg .b32 %temp; 
	mov.b64 	{%temp, %r63}, %fd227;
	}
	and.b32  	%r64, %r63, 2147483647;
	setp.eq.s32 	%p10, %r64, 0;
	selp.f64 	%fd229, 0dFFF0000000000000, %fd104, %p10;
$L__BB8_18:
	sub.f64 	%fd29, %fd19, %fd229;
	cvta.to.global.u64 	%rd3, %rd2;
	mul.wide.u32 	%rd4, %r1, 8;
	add.s64 	%rd1, %rd3, %rd4;
	setp.geu.f64 	%p12, %fd237, 0d401C000000000000;
	mov.f64 	%fd233, 0d0000000000000000;
	mov.f64 	%fd232, %fd237;
	@%p12 bra 	$L__BB8_21;
	mov.f64 	%fd233, 0d0000000000000000;
	mov.f64 	%fd232, %fd237;
$L__BB8_20:
	rcp.rn.f64 	%fd139, %fd232;
	sub.f64 	%fd233, %fd233, %fd139;
	add.f64 	%fd232, %fd232, 0d3FF0000000000000;
	setp.lt.f64 	%p13, %fd232, 0d401C000000000000;
	@%p13 bra 	$L__BB8_20;
$L__BB8_21:
	add.f64 	%fd36, %fd232, 0dBFE0000000000000;
	{
	.reg .b32 %temp; 
	mov.b64 	{%temp, %r110}, %fd36;
	}
	{
	.reg .b32 %temp; 
	mov.b64 	{%r111, %temp}, %fd36;
	}
	setp.gt.s32 	%p14, %r110, 1048575;
	mov.b32 	%r112, -1023;
	mov.f64 	%fd234, %fd36;
	@%p14 bra 	$L__BB8_23;
	mul.f64 	%fd234, %fd36, 0d4350000000000000;
	{
	.reg .b32 %temp; 
	mov.b64 	{%temp, %r110}, %fd234;
	}
	{
	.reg .b32 %temp; 
	mov.b64 	{%r111, %temp}, %fd234;
	}
	mov.b32 	%r112, -1077;
$L__BB8_23:
	add.s32 	%r76, %r110, -1;
	setp.gt.u32 	%p15, %r76, 2146435070;
	@%p15 bra 	$L__BB8_27;
	shr.u32 	%r79, %r110, 20;
	add.s32 	%r113, %r112, %r79;
	and.b32  	%r80, %r110, 1048575;
	or.b32  	%r81, %r80, 1072693248;
	mov.b64 	%fd235, {%r111, %r81};
	setp.lt.u32 	%p17, %r81, 1073127583;
	@%p17 bra 	$L__BB8_26;
	{
	.reg .b32 %temp; 
	mov.b64 	{%r82, %temp}, %fd235;
	}
	{
	.reg .b32 %temp; 
	mov.b64 	{%temp, %r83}, %fd235;
	}
	add.s32 	%r84, %r83, -1048576;
	mov.b64 	%fd235, {%r82, %r84};
	add.s32 	%r113, %r113, 1;
$L__BB8_26:
	add.f64 	%fd141, %fd235, 0dBFF0000000000000;
	add.f64 	%fd142, %fd235, 0d3FF0000000000000;
	rcp.approx.ftz.f64 	%fd143, %fd142;
	neg.f64 	%fd144, %fd142;
	fma.rn.f64 	%fd145, %fd144, %fd143, 0d3FF0000000000000;
	fma.rn.f64 	%fd146, %fd145, %fd145, %fd145;
	fma.rn.f64 	%fd147, %fd146, %fd143, %fd143;
	mul.f64 	%fd148, %fd141, %fd147;
	fma.rn.f64 	%fd149, %fd141, %fd147, %fd148;
	mul.f64 	%fd150, %fd149, %fd149;
	fma.rn.f64 	%fd151, %fd150, 0d3EB1380B3AE80F1E, 0d3ED0EE258B7A8B04;
	fma.rn.f64 	%fd152, %fd151, %fd150, 0d3EF3B2669F02676F;
	fma.rn.f64 	%fd153, %fd152, %fd150, 0d3F1745CBA9AB0956;
	fma.rn.f64 	%fd154, %fd153, %fd150, 0d3F3C71C72D1B5154;
	fma.rn.f64 	%fd155, %fd154, %fd150, 0d3F624924923BE72D;
	fma.rn.f64 	%fd156, %fd155, %fd150, 0d3F8999999999A3C4;
	fma.rn.f64 	%fd157, %fd156, %fd150, 0d3FB5555555555554;
	sub.f64 	%fd158, %fd141, %fd149;
	add.f64 	%fd159, %fd158, %fd158;
	neg.f64 	%fd160, %fd149;
	fma.rn.f64 	%fd161, %fd160, %fd141, %fd159;
	mul.f64 	%fd162, %fd147, %fd161;
	mul.f64 	%fd163, %fd150, %fd157;
	fma.rn.f64 	%fd164, %fd163, %fd149, %fd162;
	xor.b32  	%r85, %r113, -2147483648;
	mov.b32 	%r86, 1127219200;
	mov.b64 	%fd165, {%r85, %r86};
	mov.b32 	%r87, -2147483648;
	mov.b64 	%fd166, {%r87, %r86};
	sub.f64 	%fd167, %fd165, %fd166;
	fma.rn.f64 	%fd168, %fd167, 0d3FE62E42FEFA39EF, %fd149;
	fma.rn.f64 	%fd169, %fd167, 0dBFE62E42FEFA39EF, %fd168;
	sub.f64 	%fd170, %fd169, %fd149;
	sub.f64 	%fd171, %fd164, %fd170;
	fma.rn.f64 	%fd172, %fd167, 0d3C7ABC9E3B39803F, %fd171;
	add.f64 	%fd236, %fd168, %fd172;
	bra.uni 	$L__BB8_28;
$L__BB8_27:
	fma.rn.f64 	%fd140, %fd234, 0d7FF0000000000000, 0d7FF0000000000000;
	{
	.reg .b32 %temp; 
	mov.b64 	{%temp, %r77}, %fd234;
	}
	and.b32  	%r78, %r77, 2147483647;
	setp.eq.s32 	%p16, %r78, 0;
	selp.f64 	%fd236, 0dFFF0000000000000, %fd140, %p16;
$L__BB8_28:
	rcp.rn.f64 	%fd173, %fd36;
	mul.f64 	%fd174, %fd173, %fd173;
	mul.f64 	%fd175, %fd174, %fd174;
	fma.rn.f64 	%fd176, %fd174, 0d3FA5555555555555, %fd236;
	fma.rn.f64 	%fd177, %fd175, 0dBF7DDDDDDDDDDDDE, %fd176;
	mul.f64 	%fd178, %fd175, 0d3F6F7DF7DF7DF7DF;
	fma.rn.f64 	%fd179, %fd174, %fd178, %fd177;
	mul.f64 	%fd180, %fd175, 0dBF70EEEEEEEEEEEF;
	fma.rn.f64 	%fd181, %fd175, %fd180, %fd179;
	add.f64 	%fd45, %fd233, %fd181;
	{
	.reg .b32 %temp; 
	mov.b64 	{%temp, %r114}, %fd237;
	}
	{
	.reg .b32 %temp; 
	mov.b64 	{%r115, %temp}, %fd237;
	}
	setp.gt.s32 	%p18, %r114, 1048575;
	mov.b32 	%r116, -1023;
	@%p18 bra 	$L__BB8_30;
	mul.f64 	%fd237, %fd237, 0d4350000000000000;
	{
	.reg .b32 %temp; 
	mov.b64 	{%temp, %r114}, %fd237;
	}
	{
	.reg .b32 %temp; 
	mov.b64 	{%r115, %temp}, %fd237;
	}
	mov.b32 	%r116, -1077;
$L__BB8_30:
	add.s32 	%r90, %r114, -1;
	setp.gt.u32 	%p19, %r90, 2146435070;
	@%p19 bra 	$L__BB8_34;
	shr.u32 	%r93, %r114, 20;
	add.s32 	%r117, %r116, %r93;
	and.b32  	%r94, %r114, 1048575;
	or.b32  	%r95, %r94, 1072693248;
	mov.b64 	%fd238, {%r115, %r95};
	setp.lt.u32 	%p21, %r95, 1073127583;
	@%p21 bra 	$L__BB8_33;
	{
	.reg .b32 %temp; 
	mov.b64 	{%r96, %temp}, %fd238;
	}
	{
	.reg .b32 %temp; 
	mov.b64 	{%temp, %r97}, %fd238;
	}
	add.s32 	%r98, %r97, -1048576;
	mov.b64 	%fd238, {%r96, %r98};
	add.s32 	%r117, %r117, 1;
$L__BB8_33:
	add.f64 	%fd183, %fd238, 0dBFF0000000000000;
	add.f64 	%fd184, %fd238, 0d3FF0000000000000;
	rcp.approx.ftz.f64 	%fd185, %fd184;
	neg.f64 	%fd186, %fd184;
	fma.rn.f64 	%fd187, %fd186, %fd185, 0d3FF0000000000000;
	fma.rn.f64 	%fd188, %fd187, %fd187, %fd187;
	fma.rn.f64 	%fd189, %fd188, %fd185, %fd185;
	mul.f64 	%fd190, %fd183, %fd189;
	fma.rn.f64 	%fd191, %fd183, %fd189, %fd190;
	mul.f64 	%fd192, %fd191, %fd191;
	fma.rn.f64 	%fd193, %fd192, 0d3EB1380B3AE80F1E, 0d3ED0EE258B7A8B04;
	fma.rn.f64 	%fd194, %fd193, %fd192, 0d3EF3B2669F02676F;
	fma.rn.f64 	%fd195, %fd194, %fd192, 0d3F1745CBA9AB0956;
	fma.rn.f64 	%fd196, %fd195, %fd192, 0d3F3C71C72D1B5154;
	fma.rn.f64 	%fd197, %fd196, %fd192, 0d3F624924923BE72D;
	fma.rn.f64 	%fd198, %fd197, %fd192, 0d3F8999999999A3C4;
	fma.rn.f64 	%fd199, %fd198, %fd192, 0d3FB5555555555554;
	sub.f64 	%fd200, %fd183, %fd191;
	add.f64 	%fd201, %fd200, %fd200;
	neg.f64 	%fd202, %fd191;
	fma.rn.f64 	%fd203, %fd202, %fd183, %fd201;
	mul.f64 	%fd204, %fd189, %fd203;
	mul.f64 	%fd205, %fd192, %fd199;
	fma.rn.f64 	%fd206, %fd205, %fd191, %fd204;
	xor.b32  	%r99, %r117, -2147483648;
	mov.b32 	%r100, 1127219200;
	mov.b64 	%fd207, {%r99, %r100};
	mov.b32 	%r101, -2147483648;
	mov.b64 	%fd208, {%r101, %r100};
	sub.f64 	%fd209, %fd207, %fd208;
	fma.rn.f64 	%fd210, %fd209, 0d3FE62E42FEFA39EF, %fd191;
	fma.rn.f64 	%fd211, %fd209, 0dBFE62E42FEFA39EF, %fd210;
	sub.f64 	%fd212, %fd211, %fd191;
	sub.f64 	%fd213, %fd206, %fd212;
	fma.rn.f64 	%fd214, %fd209, 0d3C7ABC9E3B39803F, %fd213;
	add.f64 	%fd239, %fd210, %fd214;
	bra.uni 	$L__BB8_35;
$L__BB8_34:
	fma.rn.f64 	%fd182, %fd237, 0d7FF0000000000000, 0d7FF0000000000000;
	{
	.reg .b32 %temp; 
	mov.b64 	{%temp, %r91}, %fd237;
	}
	and.b32  	%r92, %r91, 2147483647;
	setp.eq.s32 	%p20, %r92, 0;
	selp.f64 	%fd239, 0dFFF0000000000000, %fd182, %p20;
$L__BB8_35:
	sub.f64 	%fd215, %fd239, %fd45;
	add.f64 	%fd216, %fd29, %fd215;
	mov.f64 	%fd217, 0d3FF0000000000000;
	sub.f64 	%fd218, %fd217, %fd54;
	add.f64 	%fd219, %fd218, %fd216;
	st.global.f64 	[%rd1], %fd219;
$L__BB8_36:
	ret;

}


// ===== COMPILED SASS (sm_100) =====

	.target	sm_100

	.elftype	@"ET_EXEC"


//--------------------- .note.nv.tkinfo           --------------------------
	.section	.note.nv.tkinfo,"",@"SHT_NOTE"
	.sectionflags	@"SHF_NOTE_NV_TKINFO"
	.tkinfo
        /*0018*/ 	.word	0x00000002
        /*0030*/ 	.string	""
        /*0030*/ 	.string	"ptxas"
        /*0030*/ 	.string	"Cuda compilation tools, release 13.0, V13.0.88"
        /*0030*/ 	.string	"Build cuda_13.0.r13.0/compiler.36424714_0"
        /*0030*/ 	.string	"-arch sm_100 -m 64 "



//--------------------- .note.nv.cuinfo           --------------------------
	.section	.note.nv.cuinfo,"",@"SHT_NOTE"
	.sectionflags	@"SHF_NOTE_NV_CUINFO"
        /*0018*/ 	.short	0x0002
        /*001a*/ 	.short	0x0064
        /*001c*/ 	.short	0x0082
	.zero		2


//--------------------- .nv.info                  --------------------------
	.section	.nv.info,"",@"SHT_CUDA_INFO"
	.align	4


	//----- nvinfo : EIATTR_REGCOUNT
	.align		4
        /*0000*/ 	.byte	0x04, 0x2f
        /*0002*/ 	.short	(.L_1 - .L_0)
	.align		4
.L_0:
        /*0004*/ 	.word	index@(_Z19kernel_deriv_robustiiiiiidPdS_S_PsPiS_)
        /*0008*/ 	.word	0x00000060


	//----- nvinfo : EIATTR_FRAME_SIZE
	.align		4
.L_1:
        /*000c*/ 	.byte	0x04, 0x11
        /*000e*/ 	.short	(.L_3 - .L_2)
	.align		4
.L_2:
        /*0010*/ 	.word	index@($__internal_3_$__cuda_sm20_div_rn_f64_full)
        /*0014*/ 	.word	0x00000080


	//----- nvinfo : EIATTR_FRAME_SIZE
	.align		4
.L_3:
        /*0018*/ 	.byte	0x04, 0x11
        /*001a*/ 	.short	(.L_5 - .L_4)
	.align		4
.L_4:
        /*001c*/ 	.word	index@(_Z19kernel_deriv_robustiiiiiidPdS_S_PsPiS_)
        /*0020*/ 	.word	0x00000080


	//----- nvinfo : EIATTR_REGCOUNT
	.align		4
.L_5:
        /*0024*/ 	.byte	0x04, 0x2f
        /*0026*/ 	.short	(.L_7 - .L_6)
	.align		4
.L_6:
        /*0028*/ 	.word	index@(_Z14kernel_func_wtiPdS_S_PsS_i)
        /*002c*/ 	.word	0x00000028


	//----- nvinfo : EIATTR_FRAME_SIZE
	.align		4
.L_7:
        /*0030*/ 	.byte	0x04, 0x11
        /*0032*/ 	.short	(.L_9 - .L_8)
	.align		4
.L_8:
        /*0034*/ 	.word	index@(_Z14kernel_func_wtiPdS_S_PsS_i)
        /*0038*/ 	.word	0x00000000


	//----- nvinfo : EIATTR_REGCOUNT
	.align		4
.L_9:
        /*003c*/ 	.byte	0x04, 0x2f
        /*003e*/ 	.short	(.L_11 - .L_10)
	.align		4
.L_10:
        /*0040*/ 	.word	index@(_Z14kernel_jacf_wtiiPdS_S_PsS_i)
        /*0044*/ 	.word	0x00000040


	//----- nvinfo : EIATTR_FRAME_SIZE
	.align		4
.L_11:
        /*0048*/ 	.byte	0x04, 0x11
        /*004a*/ 	.short	(.L_13 - .L_12)
	.align		4
.L_12:
        /*004c*/ 	.word	index@(_Z14kernel_jacf_wtiiPdS_S_PsS_i)
        /*0050*/ 	.word	0x00000040


	//----- nvinfo : EIATTR_REGCOUNT
	.align		4
.L_13:
        /*0054*/ 	.byte	0x04, 0x2f
        /*0056*/ 	.short	(.L_15 - .L_14)
	.align		4
.L_14:
        /*0058*/ 	.word	index@(_Z17kernel_setweightsiPdd)
        /*005c*/ 	.word	0x0000000a


	//----- nvinfo : EIATTR_FRAME_SIZE
	.align		4
.L_15:
        /*0060*/ 	.byte	0x04, 0x11
        /*0062*/ 	.short	(.L_17 - .L_16)
	.align		4
.L_16:
        /*0064*/ 	.word	index@(_Z17kernel_setweightsiPdd)
        /*0068*/ 	.word	0x00000000


	//----- nvinfo : EIATTR_REGCOUNT
	.align		4
.L_17:
        /*006c*/ 	.byte	0x04, 0x2f
        /*006e*/ 	.short	(.L_19 - .L_18)
	.align		4
.L_18:
        /*0070*/ 	.word	index@(_Z15kernel_hadamardiPdS_)
        /*0074*/ 	.word	0x0000000a


	//----- nvinfo : EIATTR_FRAME_SIZE
	.align		4
.L_19:
        /*0078*/ 	.byte	0x04, 0x11
        /*007a*/ 	.short	(.L_21 - .L_20)
	.align		4
.L_20:
        /*007c*/ 	.word	index@(_Z15kernel_hadamardiPdS_)
        /*0080*/ 	.word	0x00000000


	//----- nvinfo : EIATTR_REGCOUNT
	.align		4
.L_21:
        /*0084*/ 	.byte	0x04, 0x2f
        /*0086*/ 	.short	(.L_23 - .L_22)
	.align		4
.L_22:
        /*0088*/ 	.word	index@(_Z19kernel_hadamard_sumiPdS_S_)
        /*008c*/ 	.word	0x0000000c


	//----- nvinfo : EIATTR_FRAME_SIZE
	.align		4
.L_23:
        /*0090*/ 	.byte	0x04, 0x11
        /*0092*/ 	.short	(.L_25 - .L_24)
	.align		4
.L_24:
        /*0094*/ 	.word	index@(_Z19kernel_hadamard_sumiPdS_S_)
        /*0098*/ 	.word	0x00000000


	//----- nvinfo : EIATTR_REGCOUNT
	.align		4
.L_25:
        /*009c*/ 	.byte	0x04, 0x2f
        /*009e*/ 	.short	(.L_27 - .L_26)
	.align		4
.L_26:
        /*00a0*/ 	.word	index@(_Z20kernel_updateweightsiPdS_S_d)
        /*00a4*/ 	.word	0x00000019


	//----- nvinfo : EIATTR_FRAME_SIZE
	.align		4
.L_27:
        /*00a8*/ 	.byte	0x04, 0x11
        /*00aa*/ 	.short	(.L_29 - .L_28)
	.align		4
.L_28:
        /*00ac*/ 	.word	index@($__internal_2_$__cuda_sm20_div_rn_f64_full)
        /*00b0*/ 	.word	0x00000000


	//----- nvinfo : EIATTR_FRAME_SIZE
	.align		4
.L_29:
        /*00b4*/ 	.byte	0x04, 0x11
        /*00b6*/ 	.short	(.L_31 - .L_30)
	.align		4
.L_30:
        /*00b8*/ 	.word	index@(_Z20kernel_updateweightsiPdS_S_d)
        /*00bc*/ 	.word	0x00000000


	//----- nvinfo : EIATTR_REGCOUNT
	.align		4
.L_31:
        /*00c0*/ 	.byte	0x04, 0x2f
        /*00c2*/ 	.short	(.L_33 - .L_32)
	.align		4
.L_32:
        /*00c4*/ 	.word	index@(_Z18kernel_sqrtweightsiPd)
        /*00c8*/ 	.word	0x00000014


	//----- nvinfo : EIATTR_FRAME_SIZE
	.align		4
.L_33:
        /*00cc*/ 	.byte	0x04, 0x11
        /*00ce*/ 	.short	(.L_35 - .L_34)
	.align		4
.L_34:
        /*00d0*/ 	.word	index@($__internal_1_$__cuda_sm20_dsqrt_rn_f64_mediumpath_v1)
        /*00d4*/ 	.word	0x00000000


	//----- nvinfo : EIATTR_FRAME_SIZE
	.align		4
.L_35:
        /*00d8*/ 	.byte	0x04, 0x11
        /*00da*/ 	.short	(.L_37 - .L_36)
	.align		4
.L_36:
        /*00dc*/ 	.word	index@(_Z18kernel_sqrtweightsiPd)
        /*00e0*/ 	.word	0x00000000


	//----- nvinfo : EIATTR_REGCOUNT
	.align		4
.L_37:
        /*00e4*/ 	.byte	0x04, 0x2f
        /*00e6*/ 	.short	(.L_39 - .L_38)
	.align		4
.L_38:
        /*00e8*/ 	.word	index@(_Z17kernel_evaluatenuidPddd)
        /*00ec*/ 	.word	0x0000001e


	//----- nvinfo : EIATTR_FRAME_SIZE
	.align		4
.L_39:
        /*00f0*/ 	.byte	0x04, 0x11
        /*00f2*/ 	.short	(.L_41 - .L_40)
	.align		4
.L_40:
        /*00f4*/ 	.word	index@($__internal_0_$__cuda_sm20_dblrcp_rn_slowpath_v3)
        /*00f8*/ 	.word	0x00000000


	//----- nvinfo : EIATTR_FRAME_SIZE
	.align		4
.L_41:
        /*00fc*/ 	.byte	0x04, 0x11
        /*00fe*/ 	.short	(.L_43 - .L_42)
	.align		4
.L_42:
        /*0100*/ 	.word	index@(_Z17kernel_evaluatenuidPddd)
        /*0104*/ 	.word	0x00000000


	//----- nvinfo : EIATTR_MIN_STACK_SIZE
	.align		4
.L_43:
        /*0108*/ 	.byte	0x04, 0x12
        /*010a*/ 	.short	(.L_45 - .L_44)
	.align		4
.L_44:
        /*010c*/ 	.word	index@(_Z17kernel_evaluatenuidPddd)
        /*0110*/ 	.word	0x00000000


	//----- nvinfo : EIATTR_MIN_STACK_SIZE
	.align		4
.L_45:
        /*0114*/ 	.byte	0x04, 0x12
        /*0116*/ 	.short	(.L_47 - .L_46)
	.align		4
.L_46:
        /*0118*/ 	.word	index@(_Z18kernel_sqrtweightsiPd)
        /*011c*/ 	.word	0x00000000


	//----- nvinfo : EIATTR_MIN_STACK_SIZE
	.align		4
.L_47:
        /*0120*/ 	.byte	0x04, 0x12
        /*0122*/ 	.short	(.L_49 - .L_48)
	.align		4
.L_48:
        /*0124*/ 	.word	index@(_Z20kernel_updateweightsiPdS_S_d)
        /*0128*/ 	.word	0x00000000


	//----- nvinfo : EIATTR_MIN_STACK_SIZE
	.align		4
.L_49:
        /*012c*/ 	.byte	0x04, 0x12
        /*012e*/ 	.short	(.L_51 - .L_50)
	.align		4
.L_50:
        /*0130*/ 	.word	index@(_Z19kernel_hadamard_sumiPdS_S_)
        /*0134*/ 	.word	0x00000000


	//----- nvinfo : EIATTR_MIN_STACK_SIZE
	.align		4
.L_51:
        /*0138*/ 	.byte	0x04, 0x12
        /*013a*/ 	.short	(.L_53 - .L_52)
	.align		4
.L_52:
        /*013c*/ 	.word	index@(_Z15kernel_hadamardiPdS_)
        /*0140*/ 	.word	0x00000000


	//----- nvinfo : EIATTR_MIN_STACK_SIZE
	.align		4
.L_53:
        /*0144*/ 	.byte	0x04, 0x12
        /*0146*/ 	.short	(.L_55 - .L_54)
	.align		4
.L_54:
        /*0148*/ 	.word	index@(_Z17kernel_setweightsiPdd)
        /*014c*/ 	.word	0x00000000


	//----- nvinfo : EIATTR_MIN_STACK_SIZE
	.align		4
.L_55:
        /*0150*/ 	.byte	0x04, 0x12
        /*0152*/ 	.short	(.L_57 - .L_56)
	.align		4
.L_56:
        /*0154*/ 	.word	index@(_Z14kernel_jacf_wtiiPdS_S_PsS_i)
        /*0158*/ 	.word	0x00000040


	//----- nvinfo : EIATTR_MIN_STACK_SIZE
	.align		4
.L_57:
        /*015c*/ 	.byte	0x04, 0x12
        /*015e*/ 	.short	(.L_59 - .L_58)
	.align		4
.L_58:
        /*0160*/ 	.word	index@(_Z14kernel_func_wtiPdS_S_PsS_i)
        /*0164*/ 	.word	0x00000000


	//----- nvinfo : EIATTR_MIN_STACK_SIZE
	.align		4
.L_59:
        /*0168*/ 	.byte	0x04, 0x12
        /*016a*/ 	.short	(.L_61 - .L_60)
	.align		4
.L_60:
        /*016c*/ 	.word	index@(_Z19kernel_deriv_robustiiiiiidPdS_S_PsPiS_)
        /*0170*/ 	.word	0x00000080
.L_61:


//--------------------- .nv.compat                --------------------------
	.section	.nv.compat,"",@"SHT_CUDA_COMPAT_INFO"
	.align	4
        /*0000*/ 	.byte	0x02, 0x09, 0x00, 0x00, 0x02, 0x02, 0x01, 0x00, 0x02, 0x05, 0x05, 0x00, 0x03, 0x07, 0x01, 0x01
        /*0010*/ 	.byte	0x02, 0x03, 0x00, 0x00, 0x02, 0x06, 0x01, 0x00, 0x04, 0x0b, 0x08, 0x00, 0x01, 0x00, 0x00, 0x00
        /*0020*/ 	.byte	0x00, 0x00, 0x00, 0x00


//--------------------- .nv.info._Z17kernel_evaluatenuidPddd --------------------------
	.section	.nv.info._Z17kernel_evaluatenuidPddd,"",@"SHT_CUDA_INFO"
	.sectionflags	@""
	.align	4


	//----- nvinfo : EIATTR_CUDA_API_VERSION
	.align		4
        /*0000*/ 	.byte	0x04, 0x37
        /*0002*/ 	.short	(.L_63 - .L_62)
.L_62:
        /*0004*/ 	.word	0x00000082


	//----- nvinfo : EIATTR_KPARAM_INFO
	.align		4
.L_63:
        /*0008*/ 	.byte	0x04, 0x17
        /*000a*/ 	.short	(.L_65 - .L_64)
.L_64:
        /*000c*/ 	.word	0x00000000
        /*0010*/ 	.short	0x0004
        /*0012*/ 	.short	0x0020
        /*0014*/ 	.byte	0x00, 0xf0, 0x21, 0x00


	//----- nvinfo : EIATTR_KPARAM_INFO
	.align		4
.L_65:
        /*0018*/ 	.byte	0x04, 0x17
        /*001a*/ 	.short	(.L_67 - .L_66)
.L_66:
        /*001c*/ 	.word	0x00000000
        /*0020*/ 	.short	0x0003
        /*0022*/ 	.short	0x0018
        /*0024*/ 	.byte	0x00, 0xf0, 0x21, 0x00


	//----- nvinfo : EIATTR_KPARAM_INFO
	.align		4
.L_67:
        /*0028*/ 	.byte	0x04, 0x17
        /*002a*/ 	.short	(.L_69 - .L_68)
.L_68:
        /*002c*/ 	.word	0x00000000
        /*0030*/ 	.short	0x0002
        /*0032*/ 	.short	0x0010
        /*0034*/ 	.byte	0x00, 0xf5, 0x21, 0x00


	//----- nvinfo : EIATTR_KPARAM_INFO
	.align		4
.L_69:
        /*0038*/ 	.byte	0x04, 0x17
        /*003a*/ 	.short	(.L_71 - .L_70)
.L_70:
        /*003c*/ 	.word	0x00000000
        /*0040*/ 	.short	0x0001
        /*0042*/ 	.short	0x0008
        /*0044*/ 	.byte	0x00, 0xf0, 0x21, 0x00


	//----- nvinfo : EIATTR_KPARAM_INFO
	.align		4
.L_71:
        /*0048*/ 	.byte	0x04, 0x17
        /*004a*/ 	.short	(.L_73 - .L_72)
.L_72:
        /*004c*/ 	.word	0x00000000
        /*0050*/ 	.short	0x0000
        /*0052*/ 	.short	0x0000
        /*0054*/ 	.byte	0x00, 0xf0, 0x11, 0x00


	//----- nvinfo : EIATTR_SPARSE_MMA_MASK
	.align		4
.L_73:
        /*0058*/ 	.byte	0x03, 0x50
        /*005a*/ 	.short	0x0000


	//----- nvinfo : EIATTR_MAXREG_COUNT
	.align		4
        /*005c*/ 	.byte	0x03, 0x1b
        /*005e*/ 	.short	0x00ff


	//----- nvinfo : EIATTR_MERCURY_ISA_VERSION
	.align		4
        /*0060*/ 	.byte	0x03, 0x5f
        /*0062*/ 	.short	0x0101


	//----- nvinfo : EIATTR_VRC_CTA_INIT_COUNT
	.align		4
        /*0064*/ 	.byte	0x02, 0x4a
	.zero		1
	.zero		1


	//----- nvinfo : EIATTR_EXIT_INSTR_OFFSETS
	.align		4
        /*0068*/ 	.byte	0x04, 0x1c
        /*006a*/ 	.short	(.L_75 - .L_74)


	//   ....[0]....
.L_74:
        /*006c*/ 	.word	0x00000070


	//   ....[1]....
        /*0070*/ 	.word	0x00001f00


	//----- nvinfo : EIATTR_CRS_STACK_SIZE
	.align		4
.L_75:
        /*0074*/ 	.byte	0x04, 0x1e
        /*0076*/ 	.short	(.L_77 - .L_76)
.L_76:
        /*0078*/ 	.word	0x00000000


	//----- nvinfo : EIATTR_CBANK_PARAM_SIZE
	.align		4
.L_77:
        /*007c*/ 	.byte	0x03, 0x19
        /*007e*/ 	.short	0x0028


	//----- nvinfo : EIATTR_PARAM_CBANK
	.align		4
        /*0080*/ 	.byte	0x04, 0x0a
        /*0082*/ 	.short	(.L_79 - .L_78)
	.align		4
.L_78:
        /*0084*/ 	.word	index@(.nv.constant0._Z17kernel_evaluatenuidPddd)
        /*0088*/ 	.short	0x0380
        /*008a*/ 	.short	0x0028


	//----- nvinfo : EIATTR_SW_WAR
	.align		4
.L_79:
        /*008c*/ 	.byte	0x04, 0x36
        /*008e*/ 	.short	(.L_81 - .L_80)
.L_80:
        /*0090*/ 	.word	0x00000008
.L_81:


//--------------------- .nv.info._Z18kernel_sqrtweightsiPd --------------------------
	.section	.nv.info._Z18kernel_sqrtweightsiPd,"",@"SHT_CUDA_INFO"
	.sectionflags	@""
	.align	4


	//----- nvinfo : EIATTR_CUDA_API_VERSION
	.align		4
        /*0000*/ 	.byte	0x04, 0x37
        /*0002*/ 	.short	(.L_83 - .L_82)
.L_82:
        /*0004*/ 	.word	0x00000082


	//----- nvinfo : EIATTR_KPARAM_INFO
	.align		4
.L_83:
        /*0008*/ 	.byte	0x04, 0x17
        /*000a*/ 	.short	(.L_85 - .L_84)
.L_84:
        /*000c*/ 	.word	0x00000000
        /*0010*/ 	.short	0x0001
        /*0012*/ 	.short	0x0008
        /*0014*/ 	.byte	0x00, 0xf5, 0x21, 0x00


	//----- nvinfo : EIATTR_KPARAM_INFO
	.align		4
.L_85:
        /*0018*/ 	.byte	0x04, 0x17
        /*001a*/ 	.short	(.L_87 - .L_86)
.L_86:
        /*001c*/ 	.word	0x00000000
        /*0020*/ 	.short	0x0000
        /*0022*/ 	.short	0x0000
        /*0024*/ 	.byte	0x00, 0xf0, 0x11, 0x00


	//----- nvinfo : EIATTR_SPARSE_MMA_MASK
	.align		4
.L_87:
        /*0028*/ 	.byte	0x03, 0x50
        /*002a*/ 	.short	0x0000


	//----- nvinfo : EIATTR_MAXREG_COUNT
	.align		4
        /*002c*/ 	.byte	0x03, 0x1b
        /*002e*/ 	.short	0x00ff


	//----- nvinfo : EIATTR_MERCURY_ISA_VERSION
	.align		4
        /*0030*/ 	.byte	0x03, 0x5f
        /*0032*/ 	.short	0x0101


	//----- nvinfo : EIATTR_VRC_CTA_INIT_COUNT
	.align		4
        /*0034*/ 	.byte	0x02, 0x4a
	.zero		1
	.zero		1


	//----- nvinfo : EIATTR_EXIT_INSTR_OFFSETS
	.align		4
        /*0038*/ 	.byte	0x04, 0x1c
        /*003a*/ 	.short	(.L_89 - .L_88)


	//   ....[0]....
.L_88:
        /*003c*/ 	.word	0x00000070


	//   ....[1]....
        /*0040*/ 	.word	0x00000210


	//----- nvinfo : EIATTR_CRS_STACK_SIZE
	.align		4
.L_89:
        /*0044*/ 	.byte	0x04, 0x1e
        /*0046*/ 	.short	(.L_91 - .L_90)
.L_90:
        /*0048*/ 	.word	0x00000000


	//----- nvinfo : EIATTR_CBANK_PARAM_SIZE
	.align		4
.L_91:
        /*004c*/ 	.byte	0x03, 0x19
        /*004e*/ 	.short	0x0010


	//----- nvinfo : EIATTR_PARAM_CBANK
	.align		4
        /*0050*/ 	.byte	0x04, 0x0a
        /*0052*/ 	.short	(.L_93 - .L_92)
	.align		4
.L_92:
        /*0054*/ 	.word	index@(.nv.constant0._Z18kernel_sqrtweightsiPd)
        /*0058*/ 	.short	0x0380
        /*005a*/ 	.short	0x0010


	//----- nvinfo : EIATTR_SW_WAR
	.align		4
.L_93:
        /*005c*/ 	.byte	0x04, 0x36
        /*005e*/ 	.short	(.L_95 - .L_94)
.L_94:
        /*0060*/ 	.word	0x00000008
.L_95:


//--------------------- .nv.info._Z20kernel_updateweightsiPdS_S_d --------------------------
	.section	.nv.info._Z20kernel_updateweightsiPdS_S_d,"",@"SHT_CUDA_INFO"
	.sectionflags	@""
	.align	4


	//----- nvinfo : EIATTR_CUDA_API_VERSION
	.align		4
        /*0000*/ 	.byte	0x04, 0x37
        /*0002*/ 	.short	(.L_97 - .L_96)
.L_96:
        /*0004*/ 	.word	0x00000082


	//----- nvinfo : EIATTR_KPARAM_INFO
	.align		4
.L_97:
        /*0008*/ 	.byte	0x04, 0x17
        /*000a*/ 	.short	(.L_99 - .L_98)
.L_98:
        /*000c*/ 	.word	0x00000000
        /*0010*/ 	.short	0x0004
        /*0012*/ 	.short	0x0020
        /*0014*/ 	.byte	0x00, 0xf0, 0x21, 0x00


	//----- nvinfo : EIATTR_KPARAM_INFO
	.align		4
.L_99:
        /*0018*/ 	.byte	0x04, 0x17
        /*001a*/ 	.short	(.L_101 - .L_100)
.L_100:
        /*001c*/ 	.word	0x00000000
        /*0020*/ 	.short	0x0003
        /*0022*/ 	.short	0x0018
        /*0024*/ 	.byte	0x00, 0xf5, 0x21, 0x00


	//----- nvinfo : EIATTR_KPARAM_INFO
	.align		4
.L_101:
        /*0028*/ 	.byte	0x04, 0x17
        /*002a*/ 	.short	(.L_103 - .L_102)
.L_102:
        /*002c*/ 	.word	0x00000000
        /*0030*/ 	.short	0x0002
        /*0032*/ 	.short	0x0010
        /*0034*/ 	.byte	0x00, 0xf5, 0x21, 0x00


	//----- nvinfo : EIATTR_KPARAM_INFO
	.align		4
.L_103:
        /*0038*/ 	.byte	0x04, 0x17
        /*003a*/ 	.short	(.L_105 - .L_104)
.L_104:
        /*003c*/ 	.word	0x00000000
        /*0040*/ 	.short	0x0001
        /*0042*/ 	.short	0x0008
        /*0044*/ 	.byte	0x00, 0xf5, 0x21, 0x00


	//----- nvinfo : EIATTR_KPARAM_INFO
	.align		4
.L_105:
        /*0048*/ 	.byte	0x04, 0x17
        /*004a*/ 	.short	(.L_107 - .L_106)
.L_106:
        /*004c*/ 	.word	0x00000000
        /*0050*/ 	.short	0x0000
        /*0052*/ 	.short	0x0000
        /*0054*/ 	.byte	0x00, 0xf0, 0x11, 0x00


	//----- nvinfo : EIATTR_SPARSE_MMA_MASK
	.align		4
.L_107:
        /*0058*/ 	.byte	0x03, 0x50
        /*005a*/ 	.short	0x0000


	//----- nvinfo : EIATTR_MAXREG_COUNT
	.align		4
        /*005c*/ 	.byte	0x03, 0x1b
        /*005e*/ 	.short	0x00ff


	//----- nvinfo : EIATTR_MERCURY_ISA_VERSION
	.align		4
        /*0060*/ 	.byte	0x03, 0x5f
        /*0062*/ 	.short	0x0101


	//----- nvinfo : EIATTR_VRC_CTA_INIT_COUNT
	.align		4
        /*0064*/ 	.byte	0x02, 0x4a
	.zero		1
	.zero		1


	//----- nvinfo : EIATTR_EXIT_INSTR_OFFSETS
	.align		4
        /*0068*/ 	.byte	0x04, 0x1c
        /*006a*/ 	.short	(.L_109 - .L_108)


	//   ....[0]....
.L_108:
        /*006c*/ 	.word	0x00000070


	//   ....[1]....
        /*0070*/ 	.word	0x000007e0


	//----- nvinfo : EIATTR_CRS_STACK_SIZE
	.align		4
.L_109:
        /*0074*/ 	.byte	0x04, 0x1e
        /*0076*/ 	.short	(.L_111 - .L_110)
.L_110:
        /*0078*/ 	.word	0x00000000


	//----- nvinfo : EIATTR_CBANK_PARAM_SIZE
	.align		4
.L_111:
        /*007c*/ 	.byte	0x03, 0x19
        /*007e*/ 	.short	0x0028


	//----- nvinfo : EIATTR_PARAM_CBANK
	.align		4
        /*0080*/ 	.byte	0x04, 0x0a
        /*0082*/ 	.short	(.L_113 - .L_112)
	.align		4
.L_112:
        /*0084*/ 	.word	index@(.nv.constant0._Z20kernel_updateweightsiPdS_S_d)
        /*0088*/ 	.short	0x0380
        /*008a*/ 	.short	0x0028


	//----- nvinfo : EIATTR_SW_WAR
	.align		4
.L_113:
        /*008c*/ 	.byte	0x04, 0x36
        /*008e*/ 	.short	(.L_115 - .L_114)
.L_114:
        /*0090*/ 	.word	0x00000008
.L_115:


//--------------------- .nv.info._Z19kernel_hadamard_sumiPdS_S_ --------------------------
	.section	.nv.info._Z19kernel_hadamard_sumiPdS_S_,"",@"SHT_CUDA_INFO"
	.sectionflags	@""
	.align	4


	//----- nvinfo : EIATTR_CUDA_API_VERSION
	.align		4
        /*0000*/ 	.byte	0x04, 0x37
        /*0002*/ 	.short	(.L_117 - .L_116)
.L_116:
        /*0004*/ 	.word	0x00000082


	//----- nvinfo : EIATTR_KPARAM_INFO
	.align		4
.L_117:
        /*0008*/ 	.byte	0x04, 0x17
        /*000a*/ 	.short	(.L_119 - .L_118)
.L_118:
        /*000c*/ 	.word	0x00000000
        /*0010*/ 	.short	0x0003
        /*0012*/ 	.short	0x0018
        /*0014*/ 	.byte	0x00, 0xf5, 0x21, 0x00


	//----- nvinfo : EIATTR_KPARAM_INFO
	.align		4
.L_119:
        /*0018*/ 	.byte	0x04, 0x17
        /*001a*/ 	.short	(.L_121 - .L_120)
.L_120:
        /*001c*/ 	.word	0x00000000
        /*0020*/ 	.short	0x0002
        /*0022*/ 	.short	0x0010
        /*0024*/ 	.byte	0x00, 0xf5, 0x21, 0x00


	//----- nvinfo : EIATTR_KPARAM_INFO
	.align		4
.L_121:
        /*0028*/ 	.byte	0x04, 0x17
        /*002a*/ 	.short	(.L_123 - .L_122)
.L_122:
        /*002c*/ 	.word	0x00000000
        /*0030*/ 	.short	0x0001
        /*0032*/ 	.short	0x0008
        /*0034*/ 	.byte	0x00, 0xf5, 0x21, 0x00


	//----- nvinfo : EIATTR_KPARAM_INFO
	.align		4
.L_123:
        /*0038*/ 	.byte	0x04, 0x17
        /*003a*/ 	.short	(.L_125 - .L_124)
.L_124:
        /*003c*/ 	.word	0x00000000
        /*0040*/ 	.short	0x0000
        /*0042*/ 	.short	0x0000
        /*0044*/ 	.byte	0x00, 0xf0, 0x11, 0x00


	//----- nvinfo : EIATTR_SPARSE_MMA_MASK
	.align		4
.L_125:
        /*0048*/ 	.byte	0x03, 0x50
        /*004a*/ 	.short	0x0000


	//----- nvinfo : EIATTR_MAXREG_COUNT
	.align		4
        /*004c*/ 	.byte	0x03, 0x1b
        /*004e*/ 	.short	0x00ff


	//----- nvinfo : EIATTR_MERCURY_ISA_VERSION
	.align		4
        /*0050*/ 	.byte	0x03, 0x5f
        /*0052*/ 	.short	0x0101


	//----- nvinfo : EIATTR_VRC_CTA_INIT_COUNT
	.align		4
        /*0054*/ 	.byte	0x02, 0x4a
	.zero		1
	.zero		1


	//----- nvinfo : EIATTR_EXIT_INSTR_OFFSETS
	.align		4
        /*0058*/ 	.byte	0x04, 0x1c
        /*005a*/ 	.short	(.L_127 - .L_126)


	//   ....[0]....
.L_126:
        /*005c*/ 	.word	0x00000070


	//   ....[1]....
        /*0060*/ 	.word	0x00000140


	//----- nvinfo : EIATTR_CBANK_PARAM_SIZE
	.align		4
.L_127:
        /*0064*/ 	.byte	0x03, 0x19
        /*0066*/ 	.short	0x0020


	//----- nvinfo : EIATTR_PARAM_CBANK
	.align		4
        /*0068*/ 	.byte	0x04, 0x0a
        /*006a*/ 	.short	(.L_129 - .L_128)
	.align		4
.L_128:
        /*006c*/ 	.word	index@(.nv.constant0._Z19kernel_hadamard_sumiPdS_S_)
        /*0070*/ 	.short	0x0380
        /*0072*/ 	.short	0x0020


	//----- nvinfo : EIATTR_SW_WAR
	.align		4
.L_129:
        /*0074*/ 	.byte	0x04, 0x36
        /*0076*/ 	.short	(.L_131 - .L_130)
.L_130:
        /*0078*/ 	.word	0x00000008
.L_131:


//--------------------- .nv.info._Z15kernel_hadamardiPdS_ --------------------------
	.section	.nv.info._Z15kernel_hadamardiPdS_,"",@"SHT_CUDA_INFO"
	.sectionflags	@""
	.align	4


	//----- nvinfo : EIATTR_CUDA_API_VERSION
	.align		4
        /*0000*/ 	.byte	0x04, 0x37
        /*0002*/ 	.short	(.L_133 - .L_132)
.L_132:
        /*0004*/ 	.word	0x00000082


	//----- nvinfo : EIATTR_KPARAM_INFO
	.align		4
.L_133:
        /*0008*/ 	.byte	0x04, 0x17
        /*000a*/ 	.short	(.L_135 - .L_134)
.L_134:
        /*000c*/ 	.word	0x00000000
        /*0010*/ 	.short	0x0002
        /*0012*/ 	.short	0x0010
        /*0014*/ 	.byte	0x00, 0xf5, 0x21, 0x00


	//----- nvinfo : EIATTR_KPARAM_INFO
	.align		4
.L_135:
        /*0018*/ 	.byte	0x04, 0x17
        /*001a*/ 	.short	(.L_137 - .L_136)
.L_136:
        /*001c*/ 	.word	0x00000000
        /*0020*/ 	.short	0x0001
        /*0022*/ 	.short	0x0008
        /*0024*/ 	.byte	0x00, 0xf5, 0x21, 0x00


	//----- nvinfo : EIATTR_KPARAM_INFO
	.align		4
.L_137:
        /*0028*/ 	.byte	0x04, 0x17
        /*002a*/ 	.short	(.L_139 - .L_138)
.L_138:
        /*002c*/ 	.word	0x00000000
        /*0030*/ 	.short	0x0000
        /*0032*/ 	.short	0x0000
        /*0034*/ 	.byte	0x00, 0xf0, 0x11, 0x00


	//----- nvinfo : EIATTR_SPARSE_MMA_MASK
	.align		4
.L_139:
        /*0038*/ 	.byte	0x03, 0x50
        /*003a*/ 	.short	0x0000


	//----- nvinfo : EIATTR_MAXREG_COUNT
	.align		4
        /*003c*/ 	.byte	0x03, 0x1b
        /*003e*/ 	.short	0x00ff


	//----- nvinfo : EIATTR_MERCURY_ISA_VERSION
	.align		4
        /*0040*/ 	.byte	0x03, 0x5f
        /*0042*/ 	.short	0x0101


	//----- nvinfo : EIATTR_VRC_CTA_INIT_COUNT
	.align		4
        /*0044*/ 	.byte	0x02, 0x4a
	.zero		1
	.zero		1


	//----- nvinfo : EIATTR_EXIT_INSTR_OFFSETS
	.align		4
        /*0048*/ 	.byte	0x04, 0x1c
        /*004a*/ 	.short	(.L_141 - .L_140)


	//   ....[0]....
.L_140:
        /*004c*/ 	.word	0x00000070


	//   ....[1]....
        /*0050*/ 	.word	0x00000110


	//----- nvinfo : EIATTR_CBANK_PARAM_SIZE
	.align		4
.L_141:
        /*0054*/ 	.byte	0x03, 0x19
        /*0056*/ 	.short	0x0018


	//----- nvinfo : EIATTR_PARAM_CBANK
	.align		4
        /*0058*/ 	.byte	0x04, 0x0a
        /*005a*/ 	.short	(.L_143 - .L_142)
	.align		4
.L_142:
        /*005c*/ 	.word	index@(.nv.constant0._Z15kernel_hadamardiPdS_)
        /*0060*/ 	.short	0x0380
        /*0062*/ 	.short	0x0018


	//----- nvinfo : EIATTR_SW_WAR
	.align		4
.L_143:
        /*0064*/ 	.byte	0x04, 0x36
        /*0066*/ 	.short	(.L_145 - .L_144)
.L_144:
        /*0068*/ 	.word	0x00000008
.L_145:


//--------------------- .nv.info._Z17kernel_setweightsiPdd --------------------------
	.section	.nv.info._Z17kernel_setweightsiPdd,"",@"SHT_CUDA_INFO"
	.sectionflags	@""
	.align	4


	//----- nvinfo : EIATTR_CUDA_API_VERSION
	.align		4
        /*0000*/ 	.byte	0x04, 0x37
        /*0002*/ 	.short	(.L_147 - .L_146)
.L_146:
        /*0004*/ 	.word	0x00000082


	//----- nvinfo : EIATTR_KPARAM_INFO
	.align		4
.L_147:
        /*0008*/ 	.byte	0x04, 0x17
        /*000a*/ 	.short	(.L_149 - .L_148)
.L_148:
        /*000c*/ 	.word	0x00000000
        /*0010*/ 	.short	0x0002
        /*0012*/ 	.short	0x0010
        /*0014*/ 	.byte	0x00, 0xf0, 0x21, 0x00


	//----- nvinfo : EIATTR_KPARAM_INFO
	.align		4
.L_149:
        /*0018*/ 	.byte	0x04, 0x17
        /*001a*/ 	.short	(.L_151 - .L_150)
.L_150:
        /*001c*/ 	.word	0x00000000
        /*0020*/ 	.short	0x0001
        /*0022*/ 	.short	0x0008
        /*0024*/ 	.byte	0x00, 0xf5, 0x21, 0x00


	//----- nvinfo : EIATTR_KPARAM_INFO
	.align		4
.L_151:
        /*0028*/ 	.byte	0x04, 0x17
        /*002a*/ 	.short	(.L_153 - .L_152)
.L_152:
        /*002c*/ 	.word	0x00000000
        /*0030*/ 	.short	0x0000
        /*0032*/ 	.short	0x0000
        /*0034*/ 	.byte	0x00, 0xf0, 0x11, 0x00


	//----- nvinfo : EIATTR_SPARSE_MMA_MASK
	.align		4
.L_153:
        /*0038*/ 	.byte	0x03, 0x50
        /*003a*/ 	.short	0x0000


	//----- nvinfo : EIATTR_MAXREG_COUNT
	.align		4
        /*003c*/ 	.byte	0x03, 0x1b
        /*003e*/ 	.short	0x00ff


	//----- nvinfo : EIATTR_MERCURY_ISA_VERSION
	.align		4
        /*0040*/ 	.byte	0x03, 0x5f
        /*0042*/ 	.short	0x0101


	//----- nvinfo : EIATTR_VRC_CTA_INIT_COUNT
	.align		4
        /*0044*/ 	.byte	0x02, 0x4a
	.zero		1
	.zero		1


	//----- nvinfo : EIATTR_EXIT_INSTR_OFFSETS
	.align		4
        /*0048*/ 	.byte	0x04, 0x1c
        /*004a*/ 	.short	(.L_155 - .L_154)


	//   ....[0]....
.L_154:
        /*004c*/ 	.word	0x00000070


	//   ....[1]....
        /*0050*/ 	.word	0x000000d0


	//----- nvinfo : EIATTR_CBANK_PARAM_SIZE
	.align		4
.L_155:
        /*0054*/ 	.byte	0x03, 0x19
        /*0056*/ 	.short	0x0018


	//----- nvinfo : EIATTR_PARAM_CBANK
	.align		4
        /*0058*/ 	.byte	0x04, 0x0a
        /*005a*/ 	.short	(.L_157 - .L_156)
	.align		4
.L_156:
        /*005c*/ 	.word	index@(.nv.constant0._Z17kernel_setweightsiPdd)
        /*0060*/ 	.short	0x0380
        /*0062*/ 	.short	0x0018


	//----- nvinfo : EIATTR_SW_WAR
	.align		4
.L_157:
        /*0064*/ 	.byte	0x04, 0x36
        /*0066*/ 	.short	(.L_159 - .L_158)
.L_158:
        /*0068*/ 	.word	0x00000008
.L_159:


//--------------------- .nv.info._Z14kernel_jacf_wtiiPdS_S_PsS_i --------------------------
	.section	.nv.info._Z14kernel_jacf_wtiiPdS_S_PsS_i,"",@"SHT_CUDA_INFO"
	.sectionflags	@""
	.align	4


	//----- nvinfo : EIATTR_CUDA_API_VERSION
	.align		4
        /*0000*/ 	.byte	0x04, 0x37
        /*0002*/ 	.short	(.L_161 - .L_160)
.L_160:
        /*0004*/ 	.word	0x00000082


	//----- nvinfo : EIATTR_KPARAM_INFO
	.align		4
.L_161:
        /*0008*/ 	.byte	0x04, 0x17
        /*000a*/ 	.short	(.L_163 - .L_162)
.L_162:
        /*000c*/ 	.word	0x00000000
        /*0010*/ 	.short	0x0007
        /*0012*/ 	.short	0x0030
        /*0014*/ 	.byte	0x00, 0xf0, 0x11, 0x00


	//----- nvinfo : EIATTR_KPARAM_INFO
	.align		4
.L_163:
        /*0018*/ 	.byte	0x04, 0x17
        /*001a*/ 	.short	(.L_165 - .L_164)
.L_164:
        /*001c*/ 	.word	0x00000000
        /*0020*/ 	.short	0x0006
        /*0022*/ 	.short	0x0028
        /*0024*/ 	.byte	0x00, 0xf5, 0x21, 0x00


	//----- nvinfo : EIATTR_KPARAM_INFO
	.align		4
.L_165:
        /*0028*/ 	.byte	0x04, 0x17
        /*002a*/ 	.short	(.L_167 - .L_166)
.L_166:
        /*002c*/ 	.word	0x00000000
        /*0030*/ 	.short	0x0005
        /*0032*/ 	.short	0x0020
        /*0034*/ 	.byte	0x00, 0xf5, 0x21, 0x00


	//----- nvinfo : EIATTR_KPARAM_INFO
	.align		4
.L_167:
        /*0038*/ 	.byte	0x04, 0x17
        /*003a*/ 	.short	(.L_169 - .L_168)
.L_168:
        /*003c*/ 	.word	0x00000000
        /*0040*/ 	.short	0x0004
        /*0042*/ 	.short	0x0018
        /*0044*/ 	.byte	0x00, 0xf5, 0x21, 0x00


	//----- nvinfo : EIATTR_KPARAM_INFO
	.align		4
.L_169:
        /*0048*/ 	.byte	0x04, 0x17
        /*004a*/ 	.short	(.L_171 - .L_170)
.L_170:
        /*004c*/ 	.word	0x00000000
        /*0050*/ 	.short	0x0003
        /*0052*/ 	.short	0x0010
        /*0054*/ 	.byte	0x00, 0xf5, 0x21, 0x00


	//----- nvinfo : EIATTR_KPARAM_INFO
	.align		4
.L_171:
        /*0058*/ 	.byte	0x04, 0x17
        /*005a*/ 	.short	(.L_173 - .L_172)
.L_172:
        /*005c*/ 	.word	0x00000000
        /*0060*/ 	.short	0x0002
        /*0062*/ 	.short	0x0008
        /*0064*/ 	.byte	0x00, 0xf5, 0x21, 0x00


	//----- nvinfo : EIATTR_KPARAM_INFO
	.align		4
.L_173:
        /*0068*/ 	.byte	0x04, 0x17
        /*006a*/ 	.short	(.L_175 - .L_174)
.L_174:
        /*006c*/ 	.word	0x00000000
        /*0070*/ 	.short	0x0001
        /*0072*/ 	.short	0x0004
        /*0074*/ 	.byte	0x00, 0xf0, 0x11, 0x00


	//----- nvinfo : EIATTR_KPARAM_INFO
	.align		4
.L_175:
        /*0078*/ 	.byte	0x04, 0x17
        /*007a*/ 	.short	(.L_177 - .L_176)
.L_176:
        /*007c*/ 	.word	0x00000000
        /*0080*/ 	.short	0x0000
        /*0082*/ 	.short	0x0000
        /*0084*/ 	.byte	0x00, 0xf0, 0x11, 0x00


	//----- nvinfo : EIATTR_SPARSE_MMA_MASK
	.align		4
.L_177:
        /*0088*/ 	.byte	0x03, 0x50
        /*008a*/ 	.short	0x0000


	//----- nvinfo : EIATTR_MAXREG_COUNT
	.align		4
        /*008c*/ 	.byte	0x03, 0x1b
        /*008e*/ 	.short	0x00ff


	//----- nvinfo : EIATTR_MERCURY_ISA_VERSION
	.align		4
        /*0090*/ 	.byte	0x03, 0x5f
        /*0092*/ 	.short	0x0101


	//----- nvinfo : EIATTR_VRC_CTA_INIT_COUNT
	.align		4
        /*0094*/ 	.byte	0x02, 0x4a
	.zero		1
	.zero		1


	//----- nvinfo : EIATTR_EXIT_INSTR_OFFSETS
	.align		4
        /*0098*/ 	.byte	0x04, 0x1c
        /*009a*/ 	.short	(.L_179 - .L_178)


	//   ....[0]....
.L_178:
        /*009c*/ 	.word	0x000000d0


	//   ....[1]....
        /*00a0*/ 	.word	0x000001d0


	//   ....[2]....
        /*00a4*/ 	.word	0x00000df0


	//----- nvinfo : EIATTR_CRS_STACK_SIZE
	.align		4
.L_179:
        /*00a8*/ 	.byte	0x04, 0x1e
        /*00aa*/ 	.short	(.L_181 - .L_180)
.L_180:
        /*00ac*/ 	.word	0x00000000


	//----- nvinfo : EIATTR_CBANK_PARAM_SIZE
	.align		4
.L_181:
        /*00b0*/ 	.byte	0x03, 0x19
        /*00b2*/ 	.short	0x0034


	//----- nvinfo : EIATTR_PARAM_CBANK
	.align		4
        /*00b4*/ 	.byte	0x04, 0x0a
        /*00b6*/ 	.short	(.L_183 - .L_182)
	.align		4
.L_182:
        /*00b8*/ 	.word	index@(.nv.constant0._Z14kernel_jacf_wtiiPdS_S_PsS_i)
        /*00bc*/ 	.short	0x0380
        /*00be*/ 	.short	0x0034


	//----- nvinfo : EIATTR_SW_WAR
	.align		4
.L_183:
        /*00c0*/ 	.byte	0x04, 0x36
        /*00c2*/ 	.short	(.L_185 - .L_184)
.L_184:
        /*00c4*/ 	.word	0x00000008
.L_185:


//--------------------- .nv.info._Z14kernel_func_wtiPdS_S_PsS_i --------------------------
	.section	.nv.info._Z14kernel_func_wtiPdS_S_PsS_i,"",@"SHT_CUDA_INFO"
	.sectionflags	@""
	.align	4


	//----- nvinfo : EIATTR_CUDA_API_VERSION
	.align		4
        /*0000*/ 	.byte	0x04, 0x37
        /*0002*/ 	.short	(.L_187 - .L_186)
.L_186:
        /*0004*/ 	.word	0x00000082


	//----- nvinfo : EIATTR_KPARAM_INFO
	.align		4
.L_187:
        /*0008*/ 	.byte	0x04, 0x17
        /*000a*/ 	.short	(.L_189 - .L_188)
.L_188:
        /*000c*/ 	.word	0x00000000
        /*0010*/ 	.short	0x0006
        /*0012*/ 	.short	0x0030
        /*0014*/ 	.byte	0x00, 0xf0, 0x11, 0x00


	//----- nvinfo : EIATTR_KPARAM_INFO
	.align		4
.L_189:
        /*0018*/ 	.byte	0x04, 0x17
        /*001a*/ 	.short	(.L_191 - .L_190)
.L_190:
        /*001c*/ 	.word	0x00000000
        /*0020*/ 	.short	0x0005
        /*0022*/ 	.short	0x0028
        /*0024*/ 	.byte	0x00, 0xf5, 0x21, 0x00


	//----- nvinfo : EIATTR_KPARAM_INFO
	.align		4
.L_191:
        /*0028*/ 	.byte	0x04, 0x17
        /*002a*/ 	.short	(.L_193 - .L_192)
.L_192:
        /*002c*/ 	.word	0x00000000
        /*0030*/ 	.short	0x0004
        /*0032*/ 	.short	0x0020
        /*0034*/ 	.byte	0x00, 0xf5, 0x21, 0x00


	//----- nvinfo : EIATTR_KPARAM_INFO
	.align		4
.L_193:
        /*0038*/ 	.byte	0x04, 0x17
        /*003a*/ 	.short	(.L_195 - .L_194)
.L_194:
        /*003c*/ 	.word	0x00000000
        /*0040*/ 	.short	0x0003
        /*0042*/ 	.short	0x0018
        /*0044*/ 	.byte	0x00, 0xf5, 0x21, 0x00


	//----- nvinfo : EIATTR_KPARAM_INFO
	.align		4
.L_195:
        /*0048*/ 	.byte	0x04, 0x17
        /*004a*/ 	.short	(.L_197 - .L_196)
.L_196:
        /*004c*/ 	.word	0x00000000
        /*0050*/ 	.short	0x0002
        /*0052*/ 	.short	0x0010
        /*0054*/ 	.byte	0x00, 0xf5, 0x21, 0x00


	//----- nvinfo : EIATTR_KPARAM_INFO
	.align		4
.L_197:
        /*0058*/ 	.byte	0x04, 0x17
        /*005a*/ 	.short	(.L_199 - .L_198)
.L_198:
        /*005c*/ 	.word	0x00000000
        /*0060*/ 	.short	0x0001
        /*0062*/ 	.short	0x0008
        /*0064*/ 	.byte	0x00, 0xf5, 0x21, 0x00


	//----- nvinfo : EIATTR_KPARAM_INFO
	.align		4
.L_199:
        /*0068*/ 	.byte	0x04, 0x17
        /*006a*/ 	.short	(.L_201 - .L_200)
.L_200:
        /*006c*/ 	.word	0x00000000
        /*0070*/ 	.short	0x0000
        /*0072*/ 	.short	0x0000
        /*0074*/ 	.byte	0x00, 0xf0, 0x11, 0x00


	//----- nvinfo : EIATTR_SPARSE_MMA_MASK
	.align		4
.L_201:
        /*0078*/ 	.byte	0x03, 0x50
        /*007a*/ 	.short	0x0000


	//----- nvinfo : EIATTR_MAXREG_COUNT
	.align		4
        /*007c*/ 	.byte	0x03, 0x1b
        /*007e*/ 	.short	0x00ff


	//----- nvinfo : EIATTR_MERCURY_ISA_VERSION
	.align		4
        /*0080*/ 	.byte	0x03, 0x5f
        /*0082*/ 	.short	0x0101


	//----- nvinfo : EIATTR_VRC_CTA_INIT_COUNT
	.align		4
        /*0084*/ 	.byte	0x02, 0x4a
	.zero		1
	.zero		1


	//----- nvinfo : EIATTR_EXIT_INSTR_OFFSETS
	.align		4
        /*0088*/ 	.byte	0x04, 0x1c
        /*008a*/ 	.short	(.L_203 - .L_202)


	//   ....[0]....
.L_202:
        /*008c*/ 	.word	0x00000070


	//   ....[1]....
        /*0090*/ 	.word	0x00000110


	//   ....[2]....
        /*0094*/ 	.word	0x000009e0


	//----- nvinfo : EIATTR_CBANK_PARAM_SIZE
	.align		4
.L_203:
        /*0098*/ 	.byte	0x03, 0x19
        /*009a*/ 	.short	0x0034


	//----- nvinfo : EIATTR_PARAM_CBANK
	.align		4
        /*009c*/ 	.byte	0x04, 0x0a
        /*009e*/ 	.short	(.L_205 - .L_204)
	.align		4
.L_204:
        /*00a0*/ 	.word	index@(.nv.constant0._Z14kernel_func_wtiPdS_S_PsS_i)
        /*00a4*/ 	.short	0x0380
        /*00a6*/ 	.short	0x0034


	//----- nvinfo : EIATTR_SW_WAR
	.align		4
.L_205:
        /*00a8*/ 	.byte	0x04, 0x36
        /*00aa*/ 	.short	(.L_207 - .L_206)
.L_206:
        /*00ac*/ 	.word	0x00000008
.L_207:


//--------------------- .nv.info._Z19kernel_deriv_robustiiiiiidPdS_S_PsPiS_ --------------------------
	.section	.nv.info._Z19kernel_deriv_robustiiiiiidPdS_S_PsPiS_,"",@"SHT_CUDA_INFO"
	.sectionflags	@""
	.align	4


	//----- nvinfo : EIATTR_CUDA_API_VERSION
	.align		4
        /*0000*/ 	.byte	0x04, 0x37
        /*0002*/ 	.short	(.L_209 - .L_208)
.L_208:
        /*0004*/ 	.word	0x00000082


	//----- nvinfo : EIATTR_KPARAM_INFO
	.align		4
.L_209:
        /*0008*/ 	.byte	0x04, 0x17
        /*000a*/ 	.short	(.L_211 - .L_210)
.L_210:
        /*000c*/ 	.word	0x00000000
        /*0010*/ 	.short	0x000c
        /*0012*/ 	.short	0x0048
        /*0014*/ 	.byte	0x00, 0xf5, 0x21, 0x00


	//----- nvinfo : EIATTR_KPARAM_INFO
	.align		4
.L_211:
        /*0018*/ 	.byte	0x04, 0x17
        /*001a*/ 	.short	(.L_213 - .L_212)
.L_212:
        /*001c*/ 	.word	0x00000000
        /*0020*/ 	.short	0x000b
        /*0022*/ 	.short	0x0040
        /*0024*/ 	.byte	0x00, 0xf5, 0x21, 0x00


	//----- nvinfo : EIATTR_KPARAM_INFO
	.align		4
.L_213:
        /*0028*/ 	.byte	0x04, 0x17
        /*002a*/ 	.short	(.L_215 - .L_214)
.L_214:
        /*002c*/ 	.word	0x00000000
        /*0030*/ 	.short	0x000a
        /*0032*/ 	.short	0x0038
        /*0034*/ 	.byte	0x00, 0xf5, 0x21, 0x00


	//----- nvinfo : EIATTR_KPARAM_INFO
	.align		4
.L_215:
        /*0038*/ 	.byte	0x04, 0x17
        /*003a*/ 	.short	(.L_217 - .L_216)
.L_216:
        /*003c*/ 	.word	0x00000000
        /*0040*/ 	.short	0x0009
        /*0042*/ 	.short	0x0030
        /*0044*/ 	.byte	0x00, 0xf5, 0x21, 0x00


	//----- nvinfo : EIATTR_KPARAM_INFO
	.align		4
.L_217:
        /*0048*/ 	.byte	0x04, 0x17
        /*004a*/ 	.short	(.L_219 - .L_218)
.L_218:
        /*004c*/ 	.word	0x00000000
        /*0050*/ 	.short	0x0008
        /*0052*/ 	.short	0x0028
        /*0054*/ 	.byte	0x00, 0xf5, 0x21, 0x00


	//----- nvinfo : EIATTR_KPARAM_INFO
	.align		4
.L_219:
        /*0058*/ 	.byte	0x04, 0x17
        /*005a*/ 	.short	(.L_221 - .L_220)
.L_220:
        /*005c*/ 	.word	0x00000000
        /*0060*/ 	.short	0x0007
        /*0062*/ 	.short	0x0020
        /*0064*/ 	.byte	0x00, 0xf5, 0x21, 0x00


	//----- nvinfo : EIATTR_KPARAM_INFO
	.align		4
.L_221:
        /*0068*/ 	.byte	0x04, 0x17
        /*006a*/ 	.short	(.L_223 - .L_222)
.L_222:
        /*006c*/ 	.word	0x00000000
        /*0070*/ 	.short	0x0006
        /*0072*/ 	.short	0x0018
        /*0074*/ 	.byte	0x00, 0xf0, 0x21, 0x00


	//----- nvinfo : EIATTR_KPARAM_INFO
	.align		4
.L_223:
        /*0078*/ 	.byte	0x04, 0x17
        /*007a*/ 	.short	(.L_225 - .L_224)
.L_224:
        /*007c*/ 	.word	0x00000000
        /*0080*/ 	.short	0x0005
        /*0082*/ 	.short	0x0014
        /*0084*/ 	.byte	0x00, 0xf0, 0x11, 0x00


	//----- nvinfo : EIATTR_KPARAM_INFO
	.align		4
.L_225:
        /*0088*/ 	.byte	0x04, 0x17
        /*008a*/ 	.short	(.L_227 - .L_226)
.L_226:
        /*008c*/ 	.word	0x00000000
        /*0090*/ 	.short	0x0004
        /*0092*/ 	.short	0x0010
        /*0094*/ 	.byte	0x00, 0xf0, 0x11, 0x00


	//----- nvinfo : EIATTR_KPARAM_INFO
	.align		4
.L_227:
        /*0098*/ 	.byte	0x04, 0x17
        /*009a*/ 	.short	(.L_229 - .L_228)
.L_228:
        /*009c*/ 	.word	0x00000000
        /*00a0*/ 	.short	0x0003
        /*00a2*/ 	.short	0x000c
        /*00a4*/ 	.byte	0x00, 0xf0, 0x11, 0x00


	//----- nvinfo : EIATTR_KPARAM_INFO
	.align		4
.L_229:
        /*00a8*/ 	.byte	0x04, 0x17
        /*00aa*/ 	.short	(.L_231 - .L_230)
.L_230:
        /*00ac*/ 	.word	0x00000000
        /*00b0*/ 	.short	0x0002
        /*00b2*/ 	.short	0x0008
        /*00b4*/ 	.byte	0x00, 0xf0, 0x11, 0x00


	//----- nvinfo : EIATTR_KPARAM_INFO
	.align		4
.L_231:
        /*00b8*/ 	.byte	0x04, 0x17
        /*00ba*/ 	.short	(.L_233 - .L_232)
.L_232:
        /*00bc*/ 	.word	0x00000000
        /*00c0*/ 	.short	0x0001
        /*00c2*/ 	.short	0x0004
        /*00c4*/ 	.byte	0x00, 0xf0, 0x11, 0x00


	//----- nvinfo : EIATTR_KPARAM_INFO
	.align		4
.L_233:
        /*00c8*/ 	.byte	0x04, 0x17
        /*00ca*/ 	.short	(.L_235 - .L_234)
.L_234:
        /*00cc*/ 	.word	0x00000000
        /*00d0*/ 	.short	0x0000
        /*00d2*/ 	.short	0x0000
        /*00d4*/ 	.byte	0x00, 0xf0, 0x11, 0x00


	//----- nvinfo : EIATTR_SPARSE_MMA_MASK
	.align		4
.L_235:
        /*00d8*/ 	.byte	0x03, 0x50
        /*00da*/ 	.short	0x0000


	//----- nvinfo : EIATTR_MAXREG_COUNT
	.align		4
        /*00dc*/ 	.byte	0x03, 0x1b
        /*00de*/ 	.short	0x00ff


	//----- nvinfo : EIATTR_MERCURY_ISA_VERSION
	.align		4
        /*00e0*/ 	.byte	0x03, 0x5f
        /*00e2*/ 	.short	0x0101


	//----- nvinfo : EIATTR_VRC_CTA_INIT_COUNT
	.align		4
        /*00e4*/ 	.byte	0x02, 0x4a
	.zero		1
	.zero		1


	//----- nvinfo : EIATTR_EXIT_INSTR_OFFSETS
	.align		4
        /*00e8*/ 	.byte	0x04, 0x1c
        /*00ea*/ 	.short	(.L_237 - .L_236)


	//   ....[0]....
.L_236:
        /*00ec*/ 	.word	0x00000090


	//   ....[1]....
        /*00f0*/ 	.word	0x00002490


	//----- nvinfo : EIATTR_CRS_STACK_SIZE
	.align		4
.L_237:
        /*00f4*/ 	.byte	0x04, 0x1e
        /*00f6*/ 	.short	(.L_239 - .L_238)
.L_238:
        /*00f8*/ 	.word	0x00000000


	//----- nvinfo : EIATTR_CBANK_PARAM_SIZE
	.align		4
.L_239:
        /*00fc*/ 	.byte	0x03, 0x19
        /*00fe*/ 	.short	0x0050


	//----- nvinfo : EIATTR_PARAM_CBANK
	.align		4
        /*0100*/ 	.byte	0x04, 0x0a
        /*0102*/ 	.short	(.L_241 - .L_240)
	.align		4
.L_240:
        /*0104*/ 	.word	index@(.nv.constant0._Z19kernel_deriv_robustiiiiiidPdS_S_PsPiS_)
        /*0108*/ 	.short	0x0380
        /*010a*/ 	.short	0x0050


	//----- nvinfo : EIATTR_SW_WAR
	.align		4
.L_241:
        /*010c*/ 	.byte	0x04, 0x36
        /*010e*/ 	.short	(.L_243 - .L_242)
.L_242:
        /*0110*/ 	.word	0x00000008
.L_243:


//--------------------- .nv.callgraph             --------------------------
	.section	.nv.callgraph,"",@"SHT_CUDA_CALLGRAPH"
	.align	4
	.sectionentsize	8
	.align		4
        /*0000*/ 	.word	0x00000000
	.align		4
        /*0004*/ 	.word	0xffffffff
	.align		4
        /*0008*/ 	.word	0x00000000
	.align		4
        /*000c*/ 	.word	0xfffffffe
	.align		4
        /*0010*/ 	.word	0x00000000
	.align		4
        /*0014*/ 	.word	0xfffffffd
	.align		4
        /*0018*/ 	.word	0x00000000
	.align		4
        /*001c*/ 	.word	0xfffffffc


//--------------------- .text._Z17kernel_evaluatenuidPddd --------------------------
	.section	.text._Z17kernel_evaluatenuidPddd,"ax",@progbits
	.align	128
        .global         _Z17kernel_evaluatenuidPddd
        .type           _Z17kernel_evaluatenuidPddd,@function
        .size           _Z17kernel_evaluatenuidPddd,(.L_x_95 - _Z17kernel_evaluatenuidPddd)
        .other          _Z17kernel_evaluatenuidPddd,@"STO_CUDA_ENTRY STV_DEFAULT"
_Z17kernel_evaluatenuidPddd:
.text._Z17kernel_evaluatenuidPddd:
[----:B------:R-:W-:Y:S01]  /*0000*/  LDC R1, c[0x0][0x37c] ;  /* 0x0000df00ff017b82 */ /* 0x000fe20000000800 */
[----:B------:R-:W0:Y:S07]  /*0010*/  S2R R0, SR_TID.X ;  /* 0x0000000000007919 */ /* 0x000e2e0000002100 */
[----:B------:R-:W0:Y:S01]  /*0020*/  S2UR UR4, SR_CTAID.X ;  /* 0x00000000000479c3 */ /* 0x000e220000002500 */
[----:B------:R-:W1:Y:S07]  /*0030*/  LDCU UR5, c[0x0][0x380] ;  /* 0x00007000ff0577ac */ /* 0x000e6e0008000800 */
[----:B------:R-:W0:Y:S02]  /*0040*/  LDC R3, c[0x0][0x360] ;  /* 0x0000d800ff037b82 */ /* 0x000e240000000800 */
[----:B0-----:R-:W-:-:S05]  /*0050*/  IMAD R3, R3, UR4, R0 ;  /* 0x0000000403037c24 */ /* 0x001fca000f8e0200 */
[----:B-1----:R-:W-:-:S13]  /*0060*/  ISETP.GE.U32.AND P0, PT, R3, UR5, PT ;  /* 0x0000000503007c0c */ /* 0x002fda000bf06070 */
[----:B------:R-:W-:Y:S05]  /*0070*/  @P0 EXIT ;  /* 0x000000000000094d */ /* 0x000fea0003800000 */
[----:B------:R-:W0:Y:S01]  /*0080*/  LDC.64 R4, c[0x0][0x3a0] ;  /* 0x0000e800ff047b82 */ /* 0x000e220000000a00 */
[----:B------:R-:W0:Y:S01]  /*0090*/  LDCU.64 UR4, c[0x0][0x398] ;  /* 0x00007300ff0477ac */ /* 0x000e220008000a00 */
[----:B------:R-:W0:Y:S01]  /*00a0*/  I2F.F64.U32 R12, R3 ;  /* 0x00000003000c7312 */ /* 0x000e220000201800 */
[----:B------:R-:W-:Y:S01]  /*00b0*/  BSSY.RECONVERGENT B0, `(.L_x_0) ;  /* 0x000001d000007945 */ /* 0x000fe20003800200 */
[----:B------:R-:W-:Y:S01]  /*00c0*/  CS2R R14, SRZ ;  /* 0x00000000000e7805 */ /* 0x000fe2000001ff00 */
[----:B0-----:R-:W-:-:S08]  /*00d0*/  DFMA R12, R12, UR4, R4 ;  /* 0x000000040c0c7c2b */ /* 0x001fd00008000004 */
[----:B------:R-:W-:-:S08]  /*00e0*/  DMUL R4, R12, 0.5 ;  /* 0x3fe000000c047828 */ /* 0x000fd00000000000 */
[----:B------:R-:W-:-:S08]  /*00f0*/  DADD R16, R4, 0.5 ;  /* 0x3fe0000004107429 */ /* 0x000fd00000000000 */
[----:B------:R-:W-:-:S14]  /*0100*/  DSETP.GEU.AND P0, PT, R16, 7, PT ;  /* 0x401c00001000742a */ /* 0x000fdc0003f0e000 */
[----:B------:R-:W-:Y:S05]  /*0110*/  @P0 BRA `(.L_x_1) ;  /* 0x0000000000580947 */ /* 0x000fea0003800000 */
[----:B------:R-:W-:-:S07]  /*0120*/  CS2R R14, SRZ ;  /* 0x00000000000e7805 */ /* 0x000fce000001ff00 */
.L_x_4:
[----:B------:R-:W0:Y:S01]  /*0130*/  MUFU.RCP64H R7, R17 ;  /* 0x0000001100077308 */ /* 0x000e220000001800 */
[----:B------:R-:W-:Y:S01]  /*0140*/  VIADD R6, R17, 0x300402 ;  /* 0x0030040211067836 */ /* 0x000fe20000000000 */
[----:B------:R-:W-:Y:S04]  /*0150*/  BSSY.RECONVERGENT B1, `(.L_x_2) ;  /* 0x000000e000017945 */ /* 0x000fe80003800200 */
[----:B------:R-:W-:Y:S01]  /*0160*/  FSETP.GEU.AND P0, PT, |R6|, 5.8789094863358348022e-39, PT ;  /* 0x004004020600780b */ /* 0x000fe20003f0e200 */
[----:B0-----:R-:W-:-:S08]  /*0170*/  DFMA R8, R6, -R16, 1 ;  /* 0x3ff000000608742b */ /* 0x001fd00000000810 */
[----:B------:R-:W-:-:S08]  /*0180*/  DFMA R8, R8, R8, R8 ;  /* 0x000000080808722b */ /* 0x000fd00000000008 */
[----:B------:R-:W-:-:S08]  /*0190*/  DFMA R8, R6, R8, R6 ;  /* 0x000000080608722b */ /* 0x000fd00000000006 */
[----:B------:R-:W-:-:S08]  /*01a0*/  DFMA R10, R8, -R16, 1 ;  /* 0x3ff00000080a742b */ /* 0x000fd00000000810 */
[----:B------:R-:W-:Y:S01]  /*01b0*/  DFMA R8, R8, R10, R8 ;  /* 0x0000000a0808722b */ /* 0x000fe20000000008 */
[----:B------:R-:W-:Y:S10]  /*01c0*/  @P0 BRA `(.L_x_3) ;  /* 0x0000000000180947 */ /* 0x000ff40003800000 */
[----:B------:R-:W-:Y:S01]  /*01d0*/  LOP3.LUT R2, R17, 0x7fffffff, RZ, 0xc0, !PT ;  /* 0x7fffffff11027812 */ /* 0x000fe200078ec0ff */
[----:B------:R-:W-:Y:S01]  /*01e0*/  IMAD.MOV.U32 R6, RZ, RZ, R16 ;  /* 0x000000ffff067224 */ /* 0x000fe200078e0010 */
[----:B------:R-:W-:Y:S01]  /*01f0*/  MOV R0, 0x230 ;  /* 0x0000023000007802 */ /* 0x000fe20000000f00 */
[----:B------:R-:W-:Y:S02]  /*0200*/  IMAD.MOV.U32 R7, RZ, RZ, R17 ;  /* 0x000000ffff077224 */ /* 0x000fe400078e0011 */
[----:B------:R-:W-:-:S07]  /*0210*/  VIADD R2, R2, 0xfff00000 ;  /* 0xfff0000002027836 */ /* 0x000fce0000000000 */
[----:B------:R-:W-:Y:S05]  /*0220*/  CALL.REL.NOINC `($__internal_0_$__cuda_sm20_dblrcp_rn_slowpath_v3) ;  /* 0x0000001c00387944 */ /* 0x000fea0003c00000 */
.L_x_3:
[----:B------:R-:W-:Y:S05]  /*0230*/  BSYNC.RECONVERGENT B1 ;  /* 0x0000000000017941 */ /* 0x000fea0003800200 */
.L_x_2:
[----:B------:R-:W-:Y:S02]  /*0240*/  DADD R16, R16, 1 ;  /* 0x3ff0000010107429 */ /* 0x000fe40000000000 */
[----:B------:R-:W-:-:S06]  /*0250*/  DADD R14, -R8, R14 ;  /* 0x00000000080e7229 */ /* 0x000fcc000000010e */
[----:B------:R-:W-:-:S14]  /*0260*/  DSETP.GEU.AND P0, PT, R16, 7, PT ;  /* 0x401c00001000742a */ /* 0x000fdc0003f0e000 */
[----:B------:R-:W-:Y:S05]  /*0270*/  @!P0 BRA `(.L_x_4) ;  /* 0xfffffffc00ac8947 */ /* 0x000fea000383ffff */
.L_x_1:
[----:B------:R-:W-:Y:S05]  /*0280*/  BSYNC.RECONVERGENT B0 ;  /* 0x0000000000007941 */ /* 0x000fea0003800200 */
.L_x_0:
[----:B------:R-:W-:Y:S01]  /*0290*/  DADD R6, R16, -0.5 ;  /* 0xbfe0000010067429 */ /* 0x000fe20000000000 */
[----:B------:R-:W-:Y:S09]  /*02a0*/  BSSY.RECONVERGENT B0, `(.L_x_5) ;  /* 0x0000055000007945 */ /* 0x000ff20003800200 */
[----:B------:R-:W-:Y:S01]  /*02b0*/  ISETP.GT.AND P0, PT, R7, 0xfffff, PT ;  /* 0x000fffff0700780c */ /* 0x000fe20003f04270 */
[--C-:B------:R-:W-:Y:S01]  /*02c0*/  IMAD.MOV.U32 R11, RZ, RZ, R7.reuse ;  /* 0x000000ffff0b7224 */ /* 0x100fe200078e0007 */
[----:B------:R-:W-:Y:S01]  /*02d0*/  MOV R10, R6 ;  /* 0x00000006000a7202 */ /* 0x000fe20000000f00 */
[----:B------:R-:W-:-:S02]  /*02e0*/  IMAD.MOV.U32 R9, RZ, RZ, R7 ;  /* 0x000000ffff097224 */ /* 0x000fc400078e0007 */
[----:B------:R-:W-:-:S08]  /*02f0*/  IMAD.MOV.U32 R2, RZ, RZ, R6 ;  /* 0x000000ffff027224 */ /* 0x000fd000078e0006 */
[----:B------:R-:W-:-:S10]  /*0300*/  @!P0 DMUL R10, R6, 1.80143985094819840000e+16 ;  /* 0x43500000060a8828 */ /* 0x000fd40000000000 */
[----:B------:R-:W-:Y:S02]  /*0310*/  @!P0 IMAD.MOV.U32 R9, RZ, RZ, R11 ;  /* 0x000000ffff098224 */ /* 0x000fe400078e000b */
[----:B------:R-:W-:Y:S02]  /*0320*/  @!P0 IMAD.MOV.U32 R2, RZ, RZ, R10 ;  /* 0x000000ffff028224 */ /* 0x000fe400078e000a */
[----:B------:R-:W-:-:S05]  /*0330*/  VIADD R0, R9, 0xffffffff ;  /* 0xffffffff09007836 */ /* 0x000fca0000000000 */
[----:B------:R-:W-:Y:S02]  /*0340*/  ISETP.GT.U32.AND P1, PT, R0, 0x7feffffe, PT ;  /* 0x7feffffe0000780c */ /* 0x000fe40003f24070 */
[----:B------:R-:W-:Y:S01]  /*0350*/  MOV R0, 0xfffffc01 ;  /* 0xfffffc0100007802 */ /* 0x000fe20000000f00 */
[----:B------:R-:W-:-:S10]  /*0360*/  @!P0 IMAD.MOV.U32 R0, RZ, RZ, -0x435 ;  /* 0xfffffbcbff008424 */ /* 0x000fd400078e00ff */
[----:B------:R-:W-:Y:S05]  /*0370*/  @P1 BRA `(.L_x_6) ;  /* 0x0000000400041947 */ /* 0x000fea0003800000 */
[----:B------:R-:W-:Y:S01]  /*0380*/  LOP3.LUT R8, R9, 0xfffff, RZ, 0xc0, !PT ;  /* 0x000fffff09087812 */ /* 0x000fe200078ec0ff */
[----:B------:R-:W-:Y:S01]  /*0390*/  IMAD.MOV.U32 R10, RZ, RZ, R2 ;  /* 0x000000ffff0a7224 */ /* 0x000fe200078e0002 */
[----:B------:R-:W-:Y:S01]  /*03a0*/  UMOV UR4, 0x3ae80f1e ;  /* 0x3ae80f1e00047882 */ /* 0x000fe20000000000 */
[----:B------:R-:W-:Y:S01]  /*03b0*/  IMAD.MOV.U32 R16, RZ, RZ, RZ ;  /* 0x000000ffff107224 */ /* 0x000fe200078e00ff */
[----:B------:R-:W-:Y:S01]  /*03c0*/  LOP3.LUT R11, R8, 0x3ff00000, RZ, 0xfc, !PT ;  /* 0x3ff00000080b7812 */ /* 0x000fe200078efcff */
[----:B------:R-:W-:Y:S01]  /*03d0*/  IMAD.MOV.U32 R24, RZ, RZ, -0x748574fc ;  /* 0x8b7a8b04ff187424 */ /* 0x000fe200078e00ff */
[----:B------:R-:W-:Y:S01]  /*03e0*/  UMOV UR5, 0x3eb1380b ;  /* 0x3eb1380b00057882 */ /* 0x000fe20000000000 */
[----:B------:R-:W-:Y:S01]  /*03f0*/  IMAD.MOV.U32 R25, RZ, RZ, 0x3ed0ee25 ;  /* 0x3ed0ee25ff197424 */ /* 0x000fe200078e00ff */
[----:B------:R-:W-:Y:S01]  /*0400*/  ISETP.GE.U32.AND P0, PT, R11, 0x3ff6a09f, PT ;  /* 0x3ff6a09f0b00780c */ /* 0x000fe20003f06070 */
[----:B------:R-:W-:Y:S01]  /*0410*/  IMAD.MOV.U32 R27, RZ, RZ, 0x43300000 ;  /* 0x43300000ff1b7424 */ /* 0x000fe200078e00ff */
[----:B------:R-:W-:Y:S01]  /*0420*/  LEA.HI R0, R9, R0, RZ, 0xc ;  /* 0x0000000009007211 */ /* 0x000fe200078f60ff */
[----:B------:R-:W-:Y:S01]  /*0430*/  UMOV UR6, 0x80000000 ;  /* 0x8000000000067882 */ /* 0x000fe20000000000 */
[----:B------:R-:W-:-:S09]  /*0440*/  UMOV UR7, 0x43300000 ;  /* 0x4330000000077882 */ /* 0x000fd20000000000 */
[----:B------:R-:W-:Y:S02]  /*0450*/  @P0 IADD3 R17, PT, PT, R11, -0x100000, RZ ;  /* 0xfff000000b110810 */ /* 0x000fe40007ffe0ff */
[----:B------:R-:W-:-:S03]  /*0460*/  @P0 IADD3 R0, PT, PT, R0, 0x1, RZ ;  /* 0x0000000100000810 */ /* 0x000fc60007ffe0ff */
[----:B------:R-:W-:Y:S01]  /*0470*/  @P0 IMAD.MOV.U32 R11, RZ, RZ, R17 ;  /* 0x000000ffff0b0224 */ /* 0x000fe200078e0011 */
[----:B------:R-:W-:-:S05]  /*0480*/  LOP3.LUT R26, R0, 0x80000000, RZ, 0x3c, !PT ;  /* 0x80000000001a7812 */ /* 0x000fca00078e3cff */
[C---:B------:R-:W-:Y:S02]  /*0490*/  DADD R22, R10.reuse, 1 ;  /* 0x3ff000000a167429 */ /* 0x040fe40000000000 */
[----:B------:R-:W-:-:S04]  /*04a0*/  DADD R10, R10, -1 ;  /* 0xbff000000a0a7429 */ /* 0x000fc80000000000 */
[----:B------:R-:W0:Y:S02]  /*04b0*/  MUFU.RCP64H R17, R23 ;  /* 0x0000001700117308 */ /* 0x000e240000001800 */
[----:B0-----:R-:W-:-:S08]  /*04c0*/  DFMA R18, -R22, R16, 1 ;  /* 0x3ff000001612742b */ /* 0x001fd00000000110 */
[----:B------:R-:W-:-:S08]  /*04d0*/  DFMA R18, R18, R18, R18 ;  /* 0x000000121212722b */ /* 0x000fd00000000012 */
[----:B------:R-:W-:-:S08]  /*04e0*/  DFMA R16, R16, R18, R16 ;  /* 0x000000121010722b */ /* 0x000fd00000000010 */
[----:B------:R-:W-:-:S08]  /*04f0*/  DMUL R20, R10, R16 ;  /* 0x000000100a147228 */ /* 0x000fd00000000000 */
[----:B------:R-:W-:-:S08]  /*0500*/  DFMA R20, R10, R16, R20 ;  /* 0x000000100a14722b */ /* 0x000fd00000000014 */
[----:B------:R-:W-:Y:S02]  /*0510*/  DMUL R18, R20, R20 ;  /* 0x0000001414127228 */ /* 0x000fe40000000000 */
[----:B------:R-:W-:-:S06]  /*0520*/  DADD R8, R10, -R20 ;  /* 0x000000000a087229 */ /* 0x000fcc0000000814 */
[----:B------:R-:W-:Y:S01]  /*0530*/  DFMA R22, R18, UR4, R24 ;  /* 0x0000000412167c2b */ /* 0x000fe20008000018 */
[----:B------:R-:W-:Y:S01]  /*0540*/  UMOV UR4, 0x9f02676f ;  /* 0x9f02676f00047882 */ /* 0x000fe20000000000 */
[----:B------:R-:W-:Y:S01]  /*0550*/  UMOV UR5, 0x3ef3b266 ;  /* 0x3ef3b26600057882 */ /* 0x000fe20000000000 */
[----:B------:R-:W-:Y:S02]  /*0560*/  DADD R24, R8, R8 ;  /* 0x0000000008187229 */ /* 0x000fe40000000008 */
[----:B------:R-:W-:Y:S01]  /*0570*/  DADD R8, R26, -UR6 ;  /* 0x800000061a087e29 */ /* 0x000fe20008000000 */
[----:B------:R-:W-:Y:S01]  /*0580*/  UMOV UR6, 0xfefa39ef ;  /* 0xfefa39ef00067882 */ /* 0x000fe20000000000 */
[----:B------:R-:W-:Y:S01]  /*0590*/  UMOV UR7, 0x3fe62e42 ;  /* 0x3fe62e4200077882 */ /* 0x000fe20000000000 */
[----:B------:R-:W-:Y:S01]  /*05a0*/  DFMA R22, R18, R22, UR4 ;  /* 0x0000000412167e2b */ /* 0x000fe20008000016 */
[----:B------:R-:W-:Y:S01]  /*05b0*/  UMOV UR4, 0xa9ab0956 ;  /* 0xa9ab095600047882 */ /* 0x000fe20000000000 */
[----:B------:R-:W-:Y:S01]  /*05c0*/  UMOV UR5, 0x3f1745cb ;  /* 0x3f1745cb00057882 */ /* 0x000fe20000000000 */
[----:B------:R-:W-:-:S02]  /*05d0*/  DFMA R24, R10, -R20, R24 ;  /* 0x800000140a18722b */ /* 0x000fc40000000018 */
[----:B------:R-:W-:-:S03]  /*05e0*/  DFMA R10, R8, UR6, R20 ;  /* 0x00000006080a7c2b */ /* 0x000fc60008000014 */
[----:B------:R-:W-:Y:S01]  /*05f0*/  DFMA R22, R18, R22, UR4 ;  /* 0x0000000412167e2b */ /* 0x000fe20008000016 */
[----:B------:R-:W-:Y:S01]  /*0600*/  UMOV UR4, 0x2d1b5154 ;  /* 0x2d1b515400047882 */ /* 0x000fe20000000000 */
[----:B------:R-:W-:Y:S01]  /*0610*/  UMOV UR5, 0x3f3c71c7 ;  /* 0x3f3c71c700057882 */ /* 0x000fe20000000000 */
[----:B------:R-:W-:-:S05]  /*0620*/  DMUL R24, R16, R24 ;  /* 0x0000001810187228 */ /* 0x000fca0000000000 */
[----:B------:R-:W-:Y:S01]  /*0630*/  DFMA R22, R18, R22, UR4 ;  /* 0x0000000412167e2b */ /* 0x000fe20008000016 */
[----:B------:R-:W-:Y:S01]  /*0640*/  UMOV UR4, 0x923be72d ;  /* 0x923be72d00047882 */ /* 0x000fe20000000000 */
[----:B------:R-:W-:-:S06]  /*0650*/  UMOV UR5, 0x3f624924 ;  /* 0x3f62492400057882 */ /* 0x000fcc0000000000 */
        /* <DEDUP_REMOVED lines=8> */
[----:B------:R-:W-:Y:S02]  /*06e0*/  UMOV UR5, 0x3fe62e42 ;  /* 0x3fe62e4200057882 */ /* 0x000fe40000000000 */
[----:B------:R-:W-:Y:S01]  /*06f0*/  DFMA R16, R8, -UR4, R10 ;  /* 0x8000000408107c2b */ /* 0x000fe2000800000a */
[----:B------:R-:W-:Y:S01]  /*0700*/  UMOV UR4, 0x3b39803f ;  /* 0x3b39803f00047882 */ /* 0x000fe20000000000 */
[----:B------:R-:W-:Y:S02]  /*0710*/  UMOV UR5, 0x3c7abc9e ;  /* 0x3c7abc9e00057882 */ /* 0x000fe40000000000 */
[----:B------:R-:W-:-:S04]  /*0720*/  DMUL R22, R18, R22 ;  /* 0x0000001612167228 */ /* 0x000fc80000000000 */
[----:B------:R-:W-:-:S04]  /*0730*/  DADD R16, -R20, R16 ;  /* 0x0000000014107229 */ /* 0x000fc80000000110 */
[----:B------:R-:W-:-:S08]  /*0740*/  DFMA R22, R20, R22, R24 ;  /* 0x000000161416722b */ /* 0x000fd00000000018 */
[----:B------:R-:W-:-:S08]  /*0750*/  DADD R16, R22, -R16 ;  /* 0x0000000016107229 */ /* 0x000fd00000000810 */
[----:B------:R-:W-:-:S08]  /*0760*/  DFMA R16, R8, UR4, R16 ;  /* 0x0000000408107c2b */ /* 0x000fd00008000010 */
[----:B------:R-:W-:Y:S01]  /*0770*/  DADD R16, R10, R16 ;  /* 0x000000000a107229 */ /* 0x000fe20000000010 */
[----:B------:R-:W-:Y:S10]  /*0780*/  BRA `(.L_x_7) ;  /* 0x0000000000187947 */ /* 0x000ff40003800000 */
.L_x_6:
[----:B------:R-:W-:Y:S01]  /*0790*/  IMAD.MOV.U32 R8, RZ, RZ, 0x0 ;  /* 0x00000000ff087424 */ /* 0x000fe200078e00ff */
[----:B------:R-:W-:Y:S01]  /*07a0*/  LOP3.LUT P0, RZ, R11, 0x7fffffff, RZ, 0xc0, !PT ;  /* 0x7fffffff0bff7812 */ /* 0x000fe2000780c0ff */
[----:B------:R-:W-:-:S06]  /*07b0*/  IMAD.MOV.U32 R9, RZ, RZ, 0x7ff00000 ;  /* 0x7ff00000ff097424 */ /* 0x000fcc00078e00ff */
[----:B------:R-:W-:-:S10]  /*07c0*/  DFMA R8, R10, R8, +INF ;  /* 0x7ff000000a08742b */ /* 0x000fd40000000008 */
[----:B------:R-:W-:Y:S02]  /*07d0*/  FSEL R16, R8, RZ, P0 ;  /* 0x000000ff08107208 */ /* 0x000fe40000000000 */
[----:B------:R-:W-:-:S07]  /*07e0*/  FSEL R17, R9, -QNAN , P0 ;  /* 0xfff0000009117808 */ /* 0x000fce0000000000 */
.L_x_7:
[----:B------:R-:W-:Y:S05]  /*07f0*/  BSYNC.RECONVERGENT B0 ;  /* 0x0000000000007941 */ /* 0x000fea0003800200 */
.L_x_5:
[----:B------:R-:W0:Y:S01]  /*0800*/  MUFU.RCP64H R9, R7 ;  /* 0x0000000700097308 */ /* 0x000e220000001800 */
[----:B------:R-:W-:Y:S01]  /*0810*/  VIADD R8, R7, 0x300402 ;  /* 0x0030040207087836 */ /* 0x000fe20000000000 */
[----:B------:R-:W-:Y:S04]  /*0820*/  BSSY.RECONVERGENT B0, `(.L_x_8) ;  /* 0x000000e000007945 */ /* 0x000fe80003800200 */
[----:B------:R-:W-:Y:S01]  /*0830*/  FSETP.GEU.AND P0, PT, |R8|, 5.8789094863358348022e-39, PT ;  /* 0x004004020800780b */ /* 0x000fe20003f0e200 */
[----:B0-----:R-:W-:-:S08]  /*0840*/  DFMA R10, -R6, R8, 1 ;  /* 0x3ff00000060a742b */ /* 0x001fd00000000108 */
[----:B------:R-:W-:-:S08]  /*0850*/  DFMA R10, R10, R10, R10 ;  /* 0x0000000a0a0a722b */ /* 0x000fd0000000000a */
[----:B------:R-:W-:-:S08]  /*0860*/  DFMA R10, R8, R10, R8 ;  /* 0x0000000a080a722b */ /* 0x000fd00000000008 */
[----:B------:R-:W-:-:S08]  /*0870*/  DFMA R18, -R6, R10, 1 ;  /* 0x3ff000000612742b */ /* 0x000fd0000000010a */
[----:B------:R-:W-:Y:S01]  /*0880*/  DFMA R10, R10, R18, R10 ;  /* 0x000000120a0a722b */ /* 0x000fe2000000000a */
[----:B------:R-:W-:Y:S10]  /*0890*/  @P0 BRA `(.L_x_9) ;  /* 0x0000000000180947 */ /* 0x000ff40003800000 */
[----:B------:R-:W-:Y:S02]  /*08a0*/  LOP3.LUT R2, R7, 0x7fffffff, RZ, 0xc0, !PT ;  /* 0x7fffffff07027812 */ /* 0x000fe400078ec0ff */
[----:B------:R-:W-:Y:S02]  /*08b0*/  MOV R0, 0x8e0 ;  /* 0x000008e000007802 */ /* 0x000fe40000000f00 */
[----:B------:R-:W-:-:S07]  /*08c0*/  IADD3 R2, PT, PT, R2, -0x100000, RZ ;  /* 0xfff0000002027810 */ /* 0x000fce0007ffe0ff */
[----:B------:R-:W-:Y:S05]  /*08d0*/  CALL.REL.NOINC `($__internal_0_$__cuda_sm20_dblrcp_rn_slowpath_v3) ;  /* 0x00000014008c7944 */ /* 0x000fea0003c00000 */
[----:B------:R-:W-:Y:S02]  /*08e0*/  IMAD.MOV.U32 R10, RZ, RZ, R8 ;  /* 0x000000ffff0a7224 */ /* 0x000fe400078e0008 */
[----:B------:R-:W-:-:S07]  /*08f0*/  IMAD.MOV.U32 R11, RZ, RZ, R9 ;  /* 0x000000ffff0b7224 */ /* 0x000fce00078e0009 */
.L_x_9:
[----:B------:R-:W-:Y:S05]  /*0900*/  BSYNC.RECONVERGENT B0 ;  /* 0x0000000000007941 */ /* 0x000fea0003800200 */
.L_x_8:
[----:B------:R-:W-:Y:S01]  /*0910*/  DADD R8, R12, 1 ;  /* 0x3ff000000c087429 */ /* 0x000fe20000000000 */
[----:B------:R-:W-:Y:S01]  /*0920*/  UMOV UR4, 0x55555555 ;  /* 0x5555555500047882 */ /* 0x000fe20000000000 */
[----:B------:R-:W-:Y:S01]  /*0930*/  DMUL R10, R10, R10 ;  /* 0x0000000a0a0a7228 */ /* 0x000fe20000000000 */
[----:B------:R-:W-:Y:S01]  /*0940*/  UMOV UR5, 0x3fa55555 ;  /* 0x3fa5555500057882 */ /* 0x000fe20000000000 */
[----:B------:R-:W-:Y:S01]  /*0950*/  UMOV UR6, 0xdf7df7df ;  /* 0xdf7df7df00067882 */ /* 0x000fe20000000000 */
[----:B------:R-:W-:Y:S01]  /*0960*/  UMOV UR7, 0x3f6f7df7 ;  /* 0x3f6f7df700077882 */ /* 0x000fe20000000000 */
[----:B------:R-:W-:Y:S02]  /*0970*/  BSSY.RECONVERGENT B0, `(.L_x_10) ;  /* 0x0000060000007945 */ /* 0x000fe40003800200 */
[----:B------:R-:W-:Y:S02]  /*0980*/  DMUL R8, R8, 0.5 ;  /* 0x3fe0000008087828 */ /* 0x000fe40000000000 */
[C---:B------:R-:W-:Y:S01]  /*0990*/  DFMA R16, R10.reuse, UR4, R16 ;  /* 0x000000040a107c2b */ /* 0x040fe20008000010 */
[----:B------:R-:W-:Y:S01]  /*09a0*/  UMOV UR4, 0xddddddde ;  /* 0xddddddde00047882 */ /* 0x000fe20000000000 */
[----:B------:R-:W-:Y:S01]  /*09b0*/  DMUL R12, R10, R10 ;  /* 0x0000000a0a0c7228 */ /* 0x000fe20000000000 */
[----:B------:R-:W-:-:S05]  /*09c0*/  UMOV UR5, 0x3f7ddddd ;  /* 0x3f7ddddd00057882 */ /* 0x000fca0000000000 */
[----:B------:R-:W-:Y:S01]  /*09d0*/  ISETP.GT.AND P0, PT, R9, 0xfffff, PT ;  /* 0x000fffff0900780c */ /* 0x000fe20003f04270 */
[----:B------:R-:W-:Y:S01]  /*09e0*/  IMAD.MOV.U32 R6, RZ, RZ, R8 ;  /* 0x000000ffff067224 */ /* 0x000fe200078e0008 */
[C---:B------:R-:W-:Y:S01]  /*09f0*/  DFMA R16, R12.reuse, -UR4, R16 ;  /* 0x800000040c107c2b */ /* 0x040fe20008000010 */
[----:B------:R-:W-:Y:S01]  /*0a00*/  IMAD.MOV.U32 R7, RZ, RZ, R9 ;  /* 0x000000ffff077224 */ /* 0x000fe200078e0009 */
[C---:B------:R-:W-:Y:S01]  /*0a10*/  DMUL R18, R12.reuse, UR6 ;  /* 0x000000060c127c28 */ /* 0x040fe20008000000 */
[----:B------:R-:W-:Y:S01]  /*0a20*/  UMOV UR4, 0xeeeeeeef ;  /* 0xeeeeeeef00047882 */ /* 0x000fe20000000000 */
[----:B------:R-:W-:Y:S02]  /*0a30*/  UMOV UR5, 0x3f70eeee ;  /* 0x3f70eeee00057882 */ /* 0x000fe40000000000 */
[----:B------:R-:W-:-:S04]  /*0a40*/  DMUL R20, R12, -UR4 ;  /* 0x800000040c147c28 */ /* 0x000fc80008000000 */
[----:B------:R-:W-:Y:S02]  /*0a50*/  DFMA R16, R10, R18, R16 ;  /* 0x000000120a10722b */ /* 0x000fe40000000010 */
[----:B------:R-:W-:-:S06]  /*0a60*/  @!P0 DMUL R6, R6, 1.80143985094819840000e+16 ;  /* 0x4350000006068828 */ /* 0x000fcc0000000000 */
[----:B------:R-:W-:-:S04]  /*0a70*/  DFMA R12, R12, R20, R16 ;  /* 0x000000140c0c722b */ /* 0x000fc80000000010 */
[----:B------:R-:W-:Y:S01]  /*0a80*/  @!P0 MOV R9, R7 ;  /* 0x0000000700098202 */ /* 0x000fe20000000f00 */
[----:B------:R-:W-:-:S03]  /*0a90*/  @!P0 IMAD.MOV.U32 R8, RZ, RZ, R6 ;  /* 0x000000ffff088224 */ /* 0x000fc600078e0006 */
[----:B------:R-:W-:Y:S01]  /*0aa0*/  DADD R12, R12, R14 ;  /* 0x000000000c0c7229 */ /* 0x000fe2000000000e */
[----:B------:R-:W-:-:S05]  /*0ab0*/  VIADD R0, R9, 0xffffffff ;  /* 0xffffffff09007836 */ /* 0x000fca0000000000 */
[----:B------:R-:W-:Y:S01]  /*0ac0*/  ISETP.GT.U32.AND P1, PT, R0, 0x7feffffe, PT ;  /* 0x7feffffe0000780c */ /* 0x000fe20003f24070 */
[----:B------:R-:W-:Y:S02]  /*0ad0*/  IMAD.MOV.U32 R0, RZ, RZ, -0x3ff ;  /* 0xfffffc01ff007424 */ /* 0x000fe400078e00ff */
[----:B------:R-:W-:-:S10]  /*0ae0*/  @!P0 IMAD.MOV.U32 R0, RZ, RZ, -0x435 ;  /* 0xfffffbcbff008424 */ /* 0x000fd400078e00ff */
[----:B------:R-:W-:Y:S05]  /*0af0*/  @P1 BRA `(.L_x_11) ;  /* 0x0000000400041947 */ /* 0x000fea0003800000 */
[----:B------:R-:W-:Y:S01]  /*0b00*/  LOP3.LUT R2, R9, 0xfffff, RZ, 0xc0, !PT ;  /* 0x000fffff09027812 */ /* 0x000fe200078ec0ff */
[----:B------:R-:W-:Y:S01]  /*0b10*/  IMAD.MOV.U32 R10, RZ, RZ, RZ ;  /* 0x000000ffff0a7224 */ /* 0x000fe200078e00ff */
[----:B------:R-:W-:Y:S01]  /*0b20*/  MOV R6, R8 ;  /* 0x0000000800067202 */ /* 0x000fe20000000f00 */
[----:B------:R-:W-:Y:S01]  /*0b30*/  IMAD.MOV.U32 R20, RZ, RZ, -0x748574fc ;  /* 0x8b7a8b04ff147424 */ /* 0x000fe200078e00ff */
[----:B------:R-:W-:Y:S01]  /*0b40*/  LOP3.LUT R7, R2, 0x3ff00000, RZ, 0xfc, !PT ;  /* 0x3ff0000002077812 */ /* 0x000fe200078efcff */
[----:B------:R-:W-:Y:S01]  /*0b50*/  UMOV UR4, 0x3ae80f1e ;  /* 0x3ae80f1e00047882 */ /* 0x000fe20000000000 */
[----:B------:R-:W-:Y:S01]  /*0b60*/  MOV R21, 0x3ed0ee25 ;  /* 0x3ed0ee2500157802 */ /* 0x000fe20000000f00 */
[----:B------:R-:W-:Y:S01]  /*0b70*/  UMOV UR5, 0x3eb1380b ;  /* 0x3eb1380b00057882 */ /* 0x000fe20000000000 */
[----:B------:R-:W-:Y:S01]  /*0b80*/  ISETP.GE.U32.AND P0, PT, R7, 0x3ff6a09f, PT ;  /* 0x3ff6a09f0700780c */ /* 0x000fe20003f06070 */
[----:B------:R-:W-:Y:S01]  /*0b90*/  IMAD.MOV.U32 R23, RZ, RZ, 0x43300000 ;  /* 0x43300000ff177424 */ /* 0x000fe200078e00ff */
[----:B------:R-:W-:Y:S01]  /*0ba0*/  LEA.HI R0, R9, R0, RZ, 0xc ;  /* 0x0000000009007211 */ /* 0x000fe200078f60ff */
[----:B------:R-:W-:Y:S01]  /*0bb0*/  UMOV UR6, 0x80000000 ;  /* 0x8000000000067882 */ /* 0x000fe20000000000 */
[----:B------:R-:W-:-:S09]  /*0bc0*/  UMOV UR7, 0x43300000 ;  /* 0x4330000000077882 */ /* 0x000fd20000000000 */
[----:B------:R-:W-:Y:S02]  /*0bd0*/  @P0 VIADD R11, R7, 0xfff00000 ;  /* 0xfff00000070b0836 */ /* 0x000fe40000000000 */
[----:B------:R-:W-:Y:S02]  /*0be0*/  @P0 VIADD R0, R0, 0x1 ;  /* 0x0000000100000836 */ /* 0x000fe40000000000 */
[----:B------:R-:W-:-:S03]  /*0bf0*/  @P0 IMAD.MOV.U32 R7, RZ, RZ, R11 ;  /* 0x000000ffff070224 */ /* 0x000fc600078e000b */
[----:B------:R-:W-:-:S03]  /*0c00*/  LOP3.LUT R22, R0, 0x80000000, RZ, 0x3c, !PT ;  /* 0x8000000000167812 */ /* 0x000fc600078e3cff */
        /* <DEDUP_REMOVED lines=48> */
.L_x_11:
[----:B------:R-:W-:Y:S01]  /*0f10*/  IMAD.MOV.U32 R8, RZ, RZ, 0x0 ;  /* 0x00000000ff087424 */ /* 0x000fe200078e00ff */
[----:B------:R-:W-:Y:S01]  /*0f20*/  LOP3.LUT P0, RZ, R7, 0x7fffffff, RZ, 0xc0, !PT ;  /* 0x7fffffff07ff7812 */ /* 0x000fe2000780c0ff */
[----:B------:R-:W-:-:S06]  /*0f30*/  IMAD.MOV.U32 R9, RZ, RZ, 0x7ff00000 ;  /* 0x7ff00000ff097424 */ /* 0x000fcc00078e00ff */
[----:B------:R-:W-:-:S10]  /*0f40*/  DFMA R8, R6, R8, +INF ;  /* 0x7ff000000608742b */ /* 0x000fd40000000008 */
[----:B------:R-:W-:Y:S02]  /*0f50*/  FSEL R6, R8, RZ, P0 ;  /* 0x000000ff08067208 */ /* 0x000fe40000000000 */
[----:B------:R-:W-:-:S07]  /*0f60*/  FSEL R7, R9, -QNAN , P0 ;  /* 0xfff0000009077808 */ /* 0x000fce0000000000 */
.L_x_12:
[----:B------:R-:W-:Y:S05]  /*0f70*/  BSYNC.RECONVERGENT B0 ;  /* 0x0000000000007941 */ /* 0x000fea0003800200 */
.L_x_10:
[----:B------:R-:W0:Y:S01]  /*0f80*/  LDC.64 R14, c[0x0][0x390] ;  /* 0x0000e400ff0e7b82 */ /* 0x000e220000000a00 */
[----:B------:R-:W-:Y:S01]  /*0f90*/  DSETP.GEU.AND P0, PT, R4, 7, PT ;  /* 0x401c00000400742a */ /* 0x000fe20003f0e000 */
[----:B------:R-:W-:Y:S01]  /*0fa0*/  BSSY.RECONVERGENT B0, `(.L_x_13) ;  /* 0x0000021000007945 */ /* 0x000fe20003800200 */
[----:B------:R-:W-:Y:S01]  /*0fb0*/  DADD R12, R12, -R6 ;  /* 0x000000000c0c7229 */ /* 0x000fe20000000806 */
[----:B------:R-:W-:Y:S02]  /*0fc0*/  CS2R R16, SRZ ;  /* 0x0000000000107805 */ /* 0x000fe4000001ff00 */
[----:B------:R-:W-:Y:S01]  /*0fd0*/  MOV R20, R4 ;  /* 0x0000000400147202 */ /* 0x000fe20000000f00 */
[----:B------:R-:W-:Y:S02]  /*0fe0*/  IMAD.MOV.U32 R21, RZ, RZ, R5 ;  /* 0x000000ffff157224 */ /* 0x000fe400078e0005 */
[----:B0-----:R-:W-:-:S06]  /*0ff0*/  IMAD.WIDE.U32 R14, R3, 0x8, R14 ;  /* 0x00000008030e7825 */ /* 0x001fcc00078e000e */
[----:B------:R-:W-:Y:S05]  /*1000*/  @P0 BRA `(.L_x_14) ;  /* 0x0000000000680947 */ /* 0x000fea0003800000 */
[----:B------:R-:W-:Y:S01]  /*1010*/  CS2R R16, SRZ ;  /* 0x0000000000107805 */ /* 0x000fe2000001ff00 */
[----:B------:R-:W-:Y:S02]  /*1020*/  IMAD.MOV.U32 R20, RZ, RZ, R4 ;  /* 0x000000ffff147224 */ /* 0x000fe400078e0004 */
[----:B------:R-:W-:-:S07]  /*1030*/  IMAD.MOV.U32 R21, RZ, RZ, R5 ;  /* 0x000000ffff157224 */ /* 0x000fce00078e0005 */
.L_x_17:
[----:B------:R-:W0:Y:S01]  /*1040*/  MUFU.RCP64H R3, R21 ;  /* 0x0000001500037308 */ /* 0x000e220000001800 */
[----:B------:R-:W-:Y:S01]  /*1050*/  IADD3 R2, PT, PT, R21, 0x300402, RZ ;  /* 0x0030040215027810 */ /* 0x000fe20007ffe0ff */
[----:B------:R-:W-:Y:S03]  /*1060*/  BSSY.RECONVERGENT B1, `(.L_x_15) ;  /* 0x0000010000017945 */ /* 0x000fe60003800200 */
[----:B------:R-:W-:Y:S02]  /*1070*/  FSETP.GEU.AND P0, PT, |R2|, 5.8789094863358348022e-39, PT ;  /* 0x004004020200780b */ /* 0x000fe40003f0e200 */
        /* <DEDUP_REMOVED lines=12> */
[----:B------:R-:W-:Y:S01]  /*1140*/  MOV R6, R8 ;  /* 0x0000000800067202 */ /* 0x000fe20000000f00 */
[----:B------:R-:W-:-:S07]  /*1150*/  IMAD.MOV.U32 R7, RZ, RZ, R9 ;  /* 0x000000ffff077224 */ /* 0x000fce00078e0009 */
.L_x_16:
[----:B------:R-:W-:Y:S05]  /*1160*/  BSYNC.RECONVERGENT B1 ;  /* 0x0000000000017941 */ /* 0x000fea0003800200 */
.L_x_15:
[----:B------:R-:W-:Y:S02]  /*1170*/  DADD R20, R20, 1 ;  /* 0x3ff0000014147429 */ /* 0x000fe40000000000 */
[----:B------:R-:W-:-:S06]  /*1180*/  DADD R16, -R6, R16 ;  /* 0x0000000006107229 */ /* 0x000fcc0000000110 */
[----:B------:R-:W-:-:S14]  /*1190*/  DSETP.GEU.AND P0, PT, R20, 7, PT ;  /* 0x401c00001400742a */ /* 0x000fdc0003f0e000 */
[----:B------:R-:W-:Y:S05]  /*11a0*/  @!P0 BRA `(.L_x_17) ;  /* 0xfffffffc00a48947 */ /* 0x000fea000383ffff */
.L_x_14:
[----:B------:R-:W-:Y:S05]  /*11b0*/  BSYNC.RECONVERGENT B0 ;  /* 0x0000000000007941 */ /* 0x000fea0003800200 */
.L_x_13:
[----:B------:R-:W-:Y:S01]  /*11c0*/  DADD R2, R20, -0.5 ;  /* 0xbfe0000014027429 */ /* 0x000fe20000000000 */
[----:B------:R-:W-:Y:S09]  /*11d0*/  BSSY.RECONVERGENT B0, `(.L_x_18) ;  /* 0x0000055000007945 */ /* 0x000ff20003800200 */
[----:B------:R-:W-:Y:S01]  /*11e0*/  ISETP.GT.AND P0, PT, R3, 0xfffff, PT ;  /* 0x000fffff0300780c */ /* 0x000fe20003f04270 */
[----:B------:R-:W-:Y:S01]  /*11f0*/  IMAD.MOV.U32 R8, RZ, RZ, R2 ;  /* 0x000000ffff087224 */ /* 0x000fe200078e0002 */
[----:B------:R-:W-:Y:S01]  /*1200*/  MOV R7, R3 ;  /* 0x0000000300077202 */ /* 0x000fe20000000f00 */
[----:B------:R-:W-:Y:S01]  /*1210*/  IMAD.MOV.U32 R9, RZ, RZ, R3 ;  /* 0x000000ffff097224 */ /* 0x000fe200078e0003 */
[----:B------:R-:W-:-:S09]  /*1220*/  MOV R6, R2 ;  /* 0x0000000200067202 */ /* 0x000fd20000000f00 */
[----:B------:R-:W-:-:S10]  /*1230*/  @!P0 DMUL R8, R2, 1.80143985094819840000e+16 ;  /* 0x4350000002088828 */ /* 0x000fd40000000000 */
[----:B------:R-:W-:Y:S02]  /*1240*/  @!P0 IMAD.MOV.U32 R7, RZ, RZ, R9 ;  /* 0x000000ffff078224 */ /* 0x000fe400078e0009 */
[----:B------:R-:W-:Y:S02]  /*1250*/  @!P0 IMAD.MOV.U32 R6, RZ, RZ, R8 ;  /* 0x000000ffff068224 */ /* 0x000fe400078e0008 */
[----:B------:R-:W-:-:S05]  /*1260*/  VIADD R0, R7, 0xffffffff ;  /* 0xffffffff07007836 */ /* 0x000fca0000000000 */
[----:B------:R-:W-:Y:S01]  /*1270*/  ISETP.GT.U32.AND P1, PT, R0, 0x7feffffe, PT ;  /* 0x7feffffe0000780c */ /* 0x000fe20003f24070 */
[----:B------:R-:W-:Y:S02]  /*1280*/  IMAD.MOV.U32 R0, RZ, RZ, -0x3ff ;  /* 0xfffffc01ff007424 */ /* 0x000fe400078e00ff */
[----:B------:R-:W-:-:S10]  /*1290*/  @!P0 IMAD.MOV.U32 R0, RZ, RZ, -0x435 ;  /* 0xfffffbcbff008424 */ /* 0x000fd400078e00ff */
[----:B------:R-:W-:Y:S05]  /*12a0*/  @P1 BRA `(.L_x_19) ;  /* 0x0000000400041947 */ /* 0x000fea0003800000 */
[----:B------:R-:W-:Y:S01]  /*12b0*/  LOP3.LUT R8, R7, 0xfffff, RZ, 0xc0, !PT ;  /* 0x000fffff07087812 */ /* 0x000fe200078ec0ff */
[----:B------:R-:W-:Y:S01]  /*12c0*/  IMAD.MOV.U32 R10, RZ, RZ, RZ ;  /* 0x000000ffff0a7224 */ /* 0x000fe200078e00ff */
[----:B------:R-:W-:Y:S01]  /*12d0*/  MOV R25, 0x3ed0ee25 ;  /* 0x3ed0ee2500197802 */ /* 0x000fe20000000f00 */
[----:B------:R-:W-:Y:S01]  /*12e0*/  IMAD.MOV.U32 R24, RZ, RZ, -0x748574fc ;  /* 0x8b7a8b04ff187424 */ /* 0x000fe200078e00ff */
[----:B------:R-:W-:Y:S01]  /*12f0*/  LOP3.LUT R9, R8, 0x3ff00000, RZ, 0xfc, !PT ;  /* 0x3ff0000008097812 */ /* 0x000fe200078efcff */
[----:B------:R-:W-:Y:S01]  /*1300*/  IMAD.MOV.U32 R8, RZ, RZ, R6 ;  /* 0x000000ffff087224 */ /* 0x000fe200078e0006 */
[----:B------:R-:W-:Y:S01]  /*1310*/  UMOV UR4, 0x3ae80f1e ;  /* 0x3ae80f1e00047882 */ /* 0x000fe20000000000 */
[----:B------:R-:W-:Y:S01]  /*1320*/  UMOV UR5, 0x3eb1380b ;  /* 0x3eb1380b00057882 */ /* 0x000fe20000000000 */
[----:B------:R-:W-:Y:S01]  /*1330*/  ISETP.GE.U32.AND P0, PT, R9, 0x3ff6a09f, PT ;  /* 0x3ff6a09f0900780c */ /* 0x000fe20003f06070 */
[----:B------:R-:W-:Y:S01]  /*1340*/  IMAD.MOV.U32 R27, RZ, RZ, 0x43300000 ;  /* 0x43300000ff1b7424 */ /* 0x000fe200078e00ff */
[----:B------:R-:W-:Y:S01]  /*1350*/  LEA.HI R0, R7, R0, RZ, 0xc ;  /* 0x0000000007007211 */ /* 0x000fe200078f60ff */
[----:B------:R-:W-:Y:S01]  /*1360*/  UMOV UR6, 0x80000000 ;  /* 0x8000000000067882 */ /* 0x000fe20000000000 */
[----:B------:R-:W-:-:S09]  /*1370*/  UMOV UR7, 0x43300000 ;  /* 0x4330000000077882 */ /* 0x000fd20000000000 */
[----:B------:R-:W-:Y:S01]  /*1380*/  @P0 IADD3 R11, PT, PT, R9, -0x100000, RZ ;  /* 0xfff00000090b0810 */ /* 0x000fe20007ffe0ff */
[----:B------:R-:W-:-:S04]  /*1390*/  @P0 VIADD R0, R0, 0x1 ;  /* 0x0000000100000836 */ /* 0x000fc80000000000 */
        /* <DEDUP_REMOVED lines=50> */
.L_x_19:
[----:B------:R-:W-:Y:S01]  /*16c0*/  IMAD.MOV.U32 R6, RZ, RZ, 0x0 ;  /* 0x00000000ff067424 */ /* 0x000fe200078e00ff */
[----:B------:R-:W-:Y:S02]  /*16d0*/  MOV R7, 0x7ff00000 ;  /* 0x7ff0000000077802 */ /* 0x000fe40000000f00 */
[----:B------:R-:W-:-:S04]  /*16e0*/  LOP3.LUT P0, RZ, R9, 0x7fffffff, RZ, 0xc0, !PT ;  /* 0x7fffffff09ff7812 */ /* 0x000fc8000780c0ff */
[----:B------:R-:W-:-:S10]  /*16f0*/  DFMA R6, R8, R6, +INF ;  /* 0x7ff000000806742b */ /* 0x000fd40000000006 */
[----:B------:R-:W-:Y:S02]  /*1700*/  FSEL R20, R6, RZ, P0 ;  /* 0x000000ff06147208 */ /* 0x000fe40000000000 */
[----:B------:R-:W-:-:S07]  /*1710*/  FSEL R21, R7, -QNAN , P0 ;  /* 0xfff0000007157808 */ /* 0x000fce0000000000 */
.L_x_20:
[----:B------:R-:W-:Y:S05]  /*1720*/  BSYNC.RECONVERGENT B0 ;  /* 0x0000000000007941 */ /* 0x000fea0003800200 */
.L_x_18:
        /* <DEDUP_REMOVED lines=10> */
[----:B------:R-:W-:Y:S01]  /*17d0*/  LOP3.LUT R0, R3, 0x7fffffff, RZ, 0xc0, !PT ;  /* 0x7fffffff03007812 */ /* 0x000fe200078ec0ff */
[----:B------:R-:W-:Y:S02]  /*17e0*/  IMAD.MOV.U32 R6, RZ, RZ, R2 ;  /* 0x000000ffff067224 */ /* 0x000fe400078e0002 */
[----:B------:R-:W-:Y:S01]  /*17f0*/  IMAD.MOV.U32 R7, RZ, RZ, R3 ;  /* 0x000000ffff077224 */ /* 0x000fe200078e0003 */
[----:B------:R-:W-:Y:S02]  /*1800*/  IADD3 R2, PT, PT, R0, -0x100000, RZ ;  /* 0xfff0000000027810 */ /* 0x000fe40007ffe0ff */
[----:B------:R-:W-:-:S07]  /*1810*/  MOV R0, 0x1830 ;  /* 0x0000183000007802 */ /* 0x000fce0000000f00 */
[----:B------:R-:W-:Y:S05]  /*1820*/  CALL.REL.NOINC `($__internal_0_$__cuda_sm20_dblrcp_rn_slowpath_v3) ;  /* 0x0000000400b87944 */ /* 0x000fea0003c00000 */
.L_x_22:
[----:B------:R-:W-:Y:S05]  /*1830*/  BSYNC.RECONVERGENT B0 ;  /* 0x0000000000007941 */ /* 0x000fea0003800200 */
.L_x_21:
[----:B------:R-:W-:Y:S01]  /*1840*/  ISETP.GT.AND P0, PT, R5, 0xfffff, PT ;  /* 0x000fffff0500780c */ /* 0x000fe20003f04270 */
[----:B------:R-:W-:Y:S01]  /*1850*/  DMUL R8, R8, R8 ;  /* 0x0000000808087228 */ /* 0x000fe20000000000 */
[----:B------:R-:W-:Y:S01]  /*1860*/  UMOV UR4, 0x55555555 ;  /* 0x5555555500047882 */ /* 0x000fe20000000000 */
[----:B------:R-:W-:Y:S01]  /*1870*/  UMOV UR5, 0x3fa55555 ;  /* 0x3fa5555500057882 */ /* 0x000fe20000000000 */
[----:B------:R-:W-:Y:S01]  /*1880*/  IMAD.MOV.U32 R0, RZ, RZ, R5 ;  /* 0x000000ffff007224 */ /* 0x000fe200078e0005 */
[----:B------:R-:W-:Y:S01]  /*1890*/  UMOV UR6, 0xdf7df7df ;  /* 0xdf7df7df00067882 */ /* 0x000fe20000000000 */
[----:B------:R-:W-:Y:S01]  /*18a0*/  IMAD.MOV.U32 R2, RZ, RZ, R4 ;  /* 0x000000ffff027224 */ /* 0x000fe200078e0004 */
[----:B------:R-:W-:Y:S01]  /*18b0*/  UMOV UR7, 0x3f6f7df7 ;  /* 0x3f6f7df700077882 */ /* 0x000fe20000000000 */
[----:B------:R-:W-:Y:S01]  /*18c0*/  BSSY.RECONVERGENT B0, `(.L_x_23) ;  /* 0x000005d000007945 */ /* 0x000fe20003800200 */
[C---:B------:R-:W-:Y:S01]  /*18d0*/  DFMA R20, R8.reuse, UR4, R20 ;  /* 0x0000000408147c2b */ /* 0x040fe20008000014 */
[----:B------:R-:W-:Y:S01]  /*18e0*/  UMOV UR4, 0xddddddde ;  /* 0xddddddde00047882 */ /* 0x000fe20000000000 */
[----:B------:R-:W-:Y:S01]  /*18f0*/  DMUL R6, R8, R8 ;  /* 0x0000000808067228 */ /* 0x000fe20000000000 */
[----:B------:R-:W-:Y:S01]  /*1900*/  UMOV UR5, 0x3f7ddddd ;  /* 0x3f7ddddd00057882 */ /* 0x000fe20000000000 */
[----:B------:R-:W-:-:S06]  /*1910*/  @!P0 DMUL R4, R4, 1.80143985094819840000e+16 ;  /* 0x4350000004048828 */ /* 0x000fcc0000000000 */
[C---:B------:R-:W-:Y:S01]  /*1920*/  DFMA R20, R6.reuse, -UR4, R20 ;  /* 0x8000000406147c2b */ /* 0x040fe20008000014 */
[----:B------:R-:W-:Y:S01]  /*1930*/  UMOV UR4, 0xeeeeeeef ;  /* 0xeeeeeeef00047882 */ /* 0x000fe20000000000 */
[C---:B------:R-:W-:Y:S01]  /*1940*/  DMUL R10, R6.reuse, UR6 ;  /* 0x00000006060a7c28 */ /* 0x040fe20008000000 */
[----:B------:R-:W-:Y:S01]  /*1950*/  UMOV UR5, 0x3f70eeee ;  /* 0x3f70eeee00057882 */ /* 0x000fe20000000000 */
[----:B------:R-:W-:Y:S01]  /*1960*/  @!P0 IMAD.MOV.U32 R0, RZ, RZ, R5 ;  /* 0x000000ffff008224 */ /* 0x000fe200078e0005 */
[----:B------:R-:W-:Y:S01]  /*1970*/  DMUL R18, R6, -UR4 ;  /* 0x8000000406127c28 */ /* 0x000fe20008000000 */
[----:B------:R-:W-:Y:S01]  /*1980*/  @!P0 IMAD.MOV.U32 R2, RZ, RZ, R4 ;  /* 0x000000ffff028224 */ /* 0x000fe200078e0004 */
[----:B------:R-:W0:Y:S02]  /*1990*/  LDCU.64 UR4, c[0x0][0x358] ;  /* 0x00006b00ff0477ac */ /* 0x000e240008000a00 */
[----:B------:R-:W-:Y:S01]  /*19a0*/  IADD3 R3, PT, PT, R0, -0x1, RZ ;  /* 0xffffffff00037810 */ /* 0x000fe20007ffe0ff */
[----:B------:R-:W-:-:S03]  /*19b0*/  DFMA R10, R8, R10, R20 ;  /* 0x0000000a080a722b */ /* 0x000fc60000000014 */
[----:B------:R-:W-:Y:S01]  /*19c0*/  ISETP.GT.U32.AND P1, PT, R3, 0x7feffffe, PT ;  /* 0x7feffffe0300780c */ /* 0x000fe20003f24070 */
[----:B------:R-:W-:Y:S02]  /*19d0*/  IMAD.MOV.U32 R3, RZ, RZ, -0x3ff ;  /* 0xfffffc01ff037424 */ /* 0x000fe400078e00ff */
[----:B------:R-:W-:Y:S02]  /*19e0*/  @!P0 IMAD.MOV.U32 R3, RZ, RZ, -0x435 ;  /* 0xfffffbcbff038424 */ /* 0x000fe400078e00ff */
[----:B------:R-:W-:-:S08]  /*19f0*/  DFMA R10, R6, R18, R10 ;  /* 0x00000012060a722b */ /* 0x000fd0000000000a */
[----:B------:R-:W-:Y:S01]  /*1a00*/  DADD R16, R10, R16 ;  /* 0x000000000a107229 */ /* 0x000fe20000000010 */
[----:B0-----:R-:W-:Y:S10]  /*1a10*/  @P1 BRA `(.L_x_24) ;  /* 0x0000000400041947 */ /* 0x001ff40003800000 */
[----:B------:R-:W-:Y:S01]  /*1a20*/  LOP3.LUT R4, R0, 0xfffff, RZ, 0xc0, !PT ;  /* 0x000fffff00047812 */ /* 0x000fe200078ec0ff */
[----:B------:R-:W-:Y:S01]  /*1a30*/  IMAD.MOV.U32 R6, RZ, RZ, RZ ;  /* 0x000000ffff067224 */ /* 0x000fe200078e00ff */
[----:B------:R-:W-:Y:S01]  /*1a40*/  MOV R20, 0x8b7a8b04 ;  /* 0x8b7a8b0400147802 */ /* 0x000fe20000000f00 */
[----:B------:R-:W-:Y:S01]  /*1a50*/  IMAD.MOV.U32 R21, RZ, RZ, 0x3ed0ee25 ;  /* 0x3ed0ee25ff157424 */ /* 0x000fe200078e00ff */
[----:B------:R-:W-:Y:S01]  /*1a60*/  LOP3.LUT R5, R4, 0x3ff00000, RZ, 0xfc, !PT ;  /* 0x3ff0000004057812 */ /* 0x000fe200078efcff */
[----:B------:R-:W-:Y:S01]  /*1a70*/  UMOV UR6, 0x3ae80f1e ;  /* 0x3ae80f1e00067882 */ /* 0x000fe20000000000 */
[----:B------:R-:W-:Y:S01]  /*1a80*/  MOV R4, R2 ;  /* 0x0000000200047202 */ /* 0x000fe20000000f00 */
        /* <DEDUP_REMOVED lines=58> */
.L_x_24:
[----:B------:R-:W-:Y:S01]  /*1e30*/  MOV R2, 0x0 ;  /* 0x0000000000027802 */ /* 0x000fe20000000f00 */
[----:B------:R-:W-:Y:S01]  /*1e40*/  IMAD.MOV.U32 R3, RZ, RZ, 0x7ff00000 ;  /* 0x7ff00000ff037424 */ /* 0x000fe200078e00ff */
[----:B------:R-:W-:-:S05]  /*1e50*/  LOP3.LUT P0, RZ, R5, 0x7fffffff, RZ, 0xc0, !PT ;  /* 0x7fffffff05ff7812 */ /* 0x000fca000780c0ff */
[----:B------:R-:W-:-:S10]  /*1e60*/  DFMA R2, R4, R2, +INF ;  /* 0x7ff000000402742b */ /* 0x000fd40000000002 */
[----:B------:R-:W-:Y:S02]  /*1e70*/  FSEL R4, R2, RZ, P0 ;  /* 0x000000ff02047208 */ /* 0x000fe40000000000 */
[----:B------:R-:W-:-:S07]  /*1e80*/  FSEL R5, R3, -QNAN , P0 ;  /* 0xfff0000003057808 */ /* 0x000fce0000000000 */
.L_x_25:
[----:B------:R-:W-:Y:S05]  /*1e90*/  BSYNC.RECONVERGENT B0 ;  /* 0x0000000000007941 */ /* 0x000fea0003800200 */
.L_x_23:
[----:B------:R-:W0:Y:S01]  /*1ea0*/  LDC.64 R2, c[0x0][0x388] ;  /* 0x0000e200ff027b82 */ /* 0x000e220000000a00 */
[----:B------:R-:W-:-:S08]  /*1eb0*/  DADD R4, -R16, R4 ;  /* 0x0000000010047229 */ /* 0x000fd00000000104 */
[----:B------:R-:W-:Y:S02]  /*1ec0*/  DADD R4, R12, R4 ;  /* 0x000000000c047229 */ /* 0x000fe40000000004 */
[----:B0-----:R-:W-:-:S08]  /*1ed0*/  DADD R2, -R2, 1 ;  /* 0x3ff0000002027429 */ /* 0x001fd00000000100 */
[----:B------:R-:W-:-:S07]  /*1ee0*/  DADD R2, R4, R2 ;  /* 0x0000000004027229 */ /* 0x000fce0000000002 */
[----:B------:R-:W-:Y:S01]  /*1ef0*/  STG.E.64 desc[UR4][R14.64], R2 ;  /* 0x000000020e007986 */ /* 0x000fe2000c101b04 */
[----:B------:R-:W-:Y:S05]  /*1f00*/  EXIT ;  /* 0x000000000000794d */ /* 0x000fea0003800000 */
        .weak           $__internal_0_$__cuda_sm20_dblrcp_rn_slowpath_v3
        .type           $__internal_0_$__cuda_sm20_dblrcp_rn_slowpath_v3,@function
        .size           $__internal_0_$__cuda_sm20_dblrcp_rn_slowpath_v3,(.L_x_95 - $__internal_0_$__cuda_sm20_dblrcp_rn_slowpath_v3)
$__internal_0_$__cuda_sm20_dblrcp_rn_slowpath_v3:
[----:B------:R-:W-:Y:S01]  /*1f10*/  DSETP.GTU.AND P0, PT, |R6|, +INF , PT ;  /* 0x7ff000000600742a */ /* 0x000fe20003f0c200 */
[----:B------:R-:W-:-:S13]  /*1f20*/  BSSY.RECONVERGENT B2, `(.L_x_26) ;  /* 0x0000024000027945 */ /* 0x000fda0003800200 */
[----:B------:R-:W-:Y:S05]  /*1f30*/  @P0 BRA `(.L_x_27) ;  /* 0x0000000000800947 */ /* 0x000fea0003800000 */
[----:B------:R-:W-:-:S05]  /*1f40*/  LOP3.LUT R10, R7, 0x7fffffff, RZ, 0xc0, !PT ;  /* 0x7fffffff070a7812 */ /* 0x000fca00078ec0ff */
[----:B------:R-:W-:-:S05]  /*1f50*/  VIADD R8, R10, 0xffffffff ;  /* 0xffffffff0a087836 */ /* 0x000fca0000000000 */
[----:B------:R-:W-:-:S13]  /*1f60*/  ISETP.GE.U32.AND P0, PT, R8, 0x7fefffff, PT ;  /* 0x7fefffff0800780c */ /* 0x000fda0003f06070 */
[----:B------:R-:W-:Y:S01]  /*1f70*/  @P0 LOP3.LUT R9, R7, 0x7ff00000, RZ, 0x3c, !PT ;  /* 0x7ff0000007090812 */ /* 0x000fe200078e3cff */
[----:B------:R-:W-:Y:S01]  /*1f80*/  @P0 IMAD.MOV.U32 R8, RZ, RZ, RZ ;  /* 0x000000ffff080224 */ /* 0x000fe200078e00ff */
[----:B------:R-:W-:Y:S06]  /*1f90*/  @P0 BRA `(.L_x_28) ;  /* 0x0000000000700947 */ /* 0x000fec0003800000 */
[----:B------:R-:W-:-:S13]  /*1fa0*/  ISETP.GE.U32.AND P0, PT, R10, 0x1000001, PT ;  /* 0x010000010a00780c */ /* 0x000fda0003f06070 */
[----:B------:R-:W-:Y:S05]  /*1fb0*/  @!P0 BRA `(.L_x_29) ;  /* 0x0000000000388947 */ /* 0x000fea0003800000 */
[----:B------:R-:W-:Y:S01]  /*1fc0*/  IADD3 R9, PT, PT, R7, -0x3fe00000, RZ ;  /* 0xc020000007097810 */ /* 0x000fe20007ffe0ff */
[----:B------:R-:W-:Y:S02]  /*1fd0*/  IMAD.MOV.U32 R8, RZ, RZ, R6 ;  /* 0x000000ffff087224 */ /* 0x000fe400078e0006 */
[----:B------:R-:W-:Y:S01]  /*1fe0*/  IMAD.MOV.U32 R10, RZ, RZ, R2 ;  /* 0x000000ffff0a7224 */ /* 0x000fe200078e0002 */
[----:B------:R-:W0:Y:S05]  /*1ff0*/  MUFU.RCP64H R11, R9 ;  /* 0x00000009000b7308 */ /* 0x000e2a0000001800 */
[----:B0-----:R-:W-:-:S08]  /*2000*/  DFMA R18, -R8, R10, 1 ;  /* 0x3ff000000812742b */ /* 0x001fd0000000010a */
[----:B------:R-:W-:-:S08]  /*2010*/  DFMA R18, R18, R18, R18 ;  /* 0x000000121212722b */ /* 0x000fd00000000012 */
[----:B------:R-:W-:-:S08]  /*2020*/  DFMA R18, R10, R18, R10 ;  /* 0x000000120a12722b */ /* 0x000fd0000000000a */
[----:B------:R-:W-:-:S08]  /*2030*/  DFMA R10, -R8, R18, 1 ;  /* 0x3ff00000080a742b */ /* 0x000fd00000000112 */
[----:B------:R-:W-:-:S08]  /*2040*/  DFMA R10, R18, R10, R18 ;  /* 0x0000000a120a722b */ /* 0x000fd00000000012 */
[----:B------:R-:W-:-:S08]  /*2050*/  DMUL R10, R10, 2.2250738585072013831e-308 ;  /* 0x001000000a0a7828 */ /* 0x000fd00000000000 */
[----:B------:R-:W-:-:S08]  /*2060*/  DFMA R6, -R6, R10, 1 ;  /* 0x3ff000000606742b */ /* 0x000fd0000000010a */
[----:B------:R-:W-:-:S08]  /*2070*/  DFMA R6, R6, R6, R6 ;  /* 0x000000060606722b */ /* 0x000fd00000000006 */
[----:B------:R-:W-:Y:S01]  /*2080*/  DFMA R8, R10, R6, R10 ;  /* 0x000000060a08722b */ /* 0x000fe2000000000a */
[----:B------:R-:W-:Y:S10]  /*2090*/  BRA `(.L_x_28) ;  /* 0x0000000000307947 */ /* 0x000ff40003800000 */
.L_x_29:
[----:B------:R-:W-:Y:S01]  /*20a0*/  DMUL R6, R6, 8.11296384146066816958e+31 ;  /* 0x4690000006067828 */ /* 0x000fe20000000000 */
[----:B------:R-:W-:-:S05]  /*20b0*/  IMAD.MOV.U32 R8, RZ, RZ, R2 ;  /* 0x000000ffff087224 */ /* 0x000fca00078e0002 */
[----:B------:R-:W0:Y:S02]  /*20c0*/  MUFU.RCP64H R9, R7 ;  /* 0x0000000700097308 */ /* 0x000e240000001800 */
[----:B0-----:R-:W-:-:S08]  /*20d0*/  DFMA R10, -R6, R8, 1 ;  /* 0x3ff00000060a742b */ /* 0x001fd00000000108 */
[----:B------:R-:W-:-:S08]  /*20e0*/  DFMA R10, R10, R10, R10 ;  /* 0x0000000a0a0a722b */ /* 0x000fd0000000000a */
[----:B------:R-:W-:-:S08]  /*20f0*/  DFMA R10, R8, R10, R8 ;  /* 0x0000000a080a722b */ /* 0x000fd00000000008 */
[----:B------:R-:W-:-:S08]  /*2100*/  DFMA R8, -R6, R10, 1 ;  /* 0x3ff000000608742b */ /* 0x000fd0000000010a */
[----:B------:R-:W-:-:S08]  /*2110*/  DFMA R8, R10, R8, R10 ;  /* 0x000000080a08722b */ /* 0x000fd0000000000a */
[----:B------:R-:W-:Y:S01]  /*2120*/  DMUL R8, R8, 8.11296384146066816958e+31 ;  /* 0x4690000008087828 */ /* 0x000fe20000000000 */
[----:B------:R-:W-:Y:S10]  /*2130*/  BRA `(.L_x_28) ;  /* 0x0000000000087947 */ /* 0x000ff40003800000 */
.L_x_27:
[----:B------:R-:W-:Y:S02]  /*2140*/  LOP3.LUT R9, R7, 0x80000, RZ, 0xfc, !PT ;  /* 0x0008000007097812 */ /* 0x000fe400078efcff */
[----:B------:R-:W-:-:S07]  /*2150*/  MOV R8, R6 ;  /* 0x0000000600087202 */ /* 0x000fce0000000f00 */
.L_x_28:
[----:B------:R-:W-:Y:S05]  /*2160*/  BSYNC.RECONVERGENT B2 ;  /* 0x0000000000027941 */ /* 0x000fea0003800200 */
.L_x_26:
[----:B------:R-:W-:Y:S02]  /*2170*/  IMAD.MOV.U32 R6, RZ, RZ, R0 ;  /* 0x000000ffff067224 */ /* 0x000fe400078e0000 */
[----:B------:R-:W-:-:S04]  /*2180*/  IMAD.MOV.U32 R7, RZ, RZ, 0x0 ;  /* 0x00000000ff077424 */ /* 0x000fc800078e00ff */
[----:B------:R-:W-:Y:S05]  /*2190*/  RET.REL.NODEC R6 `(_Z17kernel_evaluatenuidPddd) ;  /* 0xffffffdc06987950 */ /* 0x000fea0003c3ffff */
.L_x_30:
[----:B------:R-:W-:-:S00]  /*21a0*/  BRA `(.L_x_30) ;  /* 0xfffffffc00fc7947 */ /* 0x000fc0000383ffff */
[----:B------:R-:W-:-:S00]  /*21b0*/  NOP ;  /* 0x0000000000007918 */ /* 0x000fc00000000000 */
        /* <DEDUP_REMOVED lines=12> */
.L_x_95:


//--------------------- .text._Z18kernel_sqrtweightsiPd --------------------------
	.section	.text._Z18kernel_sqrtweightsiPd,"ax",@progbits
	.align	128
        .global         _Z18kernel_sqrtweightsiPd
        .type           _Z18kernel_sqrtweightsiPd,@function
        .size           _Z18kernel_sqrtweightsiPd,(.L_x_96 - _Z18kernel_sqrtweightsiPd)
        .other          _Z18kernel_sqrtweightsiPd,@"STO_CUDA_ENTRY STV_DEFAULT"
_Z18kernel_sqrtweightsiPd:
.text._Z18kernel_sqrtweightsiPd:
        /* <DEDUP_REMOVED lines=9> */
[----:B------:R-:W1:Y:S01]  /*0090*/  LDCU.64 UR4, c[0x0][0x358] ;  /* 0x00006b00ff0477ac */ /* 0x000e620008000a00 */
[----:B0-----:R-:W-:-:S05]  /*00a0*/  IMAD.WIDE.U32 R2, R5, 0x8, R2 ;  /* 0x0000000805027825 */ /* 0x001fca00078e0002 */
[----:B-1----:R-:W2:Y:S01]  /*00b0*/  LDG.E.64 R4, desc[UR4][R2.64] ;  /* 0x0000000402047981 */ /* 0x002ea2000c1e1b00 */
[----:B------:R-:W-:Y:S01]  /*00c0*/  IMAD.MOV.U32 R10, RZ, RZ, 0x0 ;  /* 0x00000000ff0a7424 */ /* 0x000fe200078e00ff */
[----:B------:R-:W-:Y:S01]  /*00d0*/  MOV R11, 0x3fd80000 ;  /* 0x3fd80000000b7802 */ /* 0x000fe20000000f00 */
[----:B------:R-:W-:Y:S01]  /*00e0*/  BSSY.RECONVERGENT B0, `(.L_x_31) ;  /* 0x0000011000007945 */ /* 0x000fe20003800200 */
[----:B--2---:R-:W0:Y:S01]  /*00f0*/  MUFU.RSQ64H R7, R5 ;  /* 0x0000000500077308 */ /* 0x004e220000001c00 */
[----:B------:R-:W-:-:S05]  /*0100*/  VIADD R6, R5, 0xfcb00000 ;  /* 0xfcb0000005067836 */ /* 0x000fca0000000000 */
[----:B------:R-:W-:Y:S01]  /*0110*/  ISETP.GE.U32.AND P0, PT, R6, 0x7ca00000, PT ;  /* 0x7ca000000600780c */ /* 0x000fe20003f06070 */
[----:B0-----:R-:W-:-:S08]  /*0120*/  DMUL R8, R6, R6 ;  /* 0x0000000606087228 */ /* 0x001fd00000000000 */
[----:B------:R-:W-:-:S08]  /*0130*/  DFMA R8, R4, -R8, 1 ;  /* 0x3ff000000408742b */ /* 0x000fd00000000808 */
[----:B------:R-:W-:Y:S02]  /*0140*/  DFMA R10, R8, R10, 0.5 ;  /* 0x3fe00000080a742b */ /* 0x000fe4000000000a */
[----:B------:R-:W-:-:S08]  /*0150*/  DMUL R8, R6, R8 ;  /* 0x0000000806087228 */ /* 0x000fd00000000000 */
[----:B------:R-:W-:-:S08]  /*0160*/  DFMA R8, R10, R8, R6 ;  /* 0x000000080a08722b */ /* 0x000fd00000000006 */
[----:B------:R-:W-:Y:S02]  /*0170*/  DMUL R10, R4, R8 ;  /* 0x00000008040a7228 */ /* 0x000fe40000000000 */
[----:B------:R-:W-:Y:S02]  /*0180*/  VIADD R17, R9, 0xfff00000 ;  /* 0xfff0000009117836 */ /* 0x000fe40000000000 */
[----:B------:R-:W-:-:S04]  /*0190*/  IMAD.MOV.U32 R16, RZ, RZ, R8 ;  /* 0x000000ffff107224 */ /* 0x000fc800078e0008 */
[----:B------:R-:W-:-:S08]  /*01a0*/  DFMA R12, R10, -R10, R4 ;  /* 0x8000000a0a0c722b */ /* 0x000fd00000000004 */
[----:B------:R-:W-:Y:S01]  /*01b0*/  DFMA R14, R12, R16, R10 ;  /* 0x000000100c0e722b */ /* 0x000fe2000000000a */
[----:B------:R-:W-:Y:S10]  /*01c0*/  @!P0 BRA `(.L_x_32) ;  /* 0x0000000000088947 */ /* 0x000ff40003800000 */
[----:B------:R-:W-:-:S07]  /*01d0*/  MOV R0, 0x1f0 ;  /* 0x000001f000007802 */ /* 0x000fce0000000f00 */
[----:B------:R-:W-:Y:S05]  /*01e0*/  CALL.REL.NOINC `($__internal_1_$__cuda_sm20_dsqrt_rn_f64_mediumpath_v1) ;  /* 0x00000000000c7944 */ /* 0x000fea0003c00000 */
.L_x_32:
[----:B------:R-:W-:Y:S05]  /*01f0*/  BSYNC.RECONVERGENT B0 ;  /* 0x0000000000007941 */ /* 0x000fea0003800200 */
.L_x_31:
[----:B------:R-:W-:Y:S01]  /*0200*/  STG.E.64 desc[UR4][R2.64], R14 ;  /* 0x0000000e02007986 */ /* 0x000fe2000c101b04 */
[----:B------:R-:W-:Y:S05]  /*0210*/  EXIT ;  /* 0x000000000000794d */ /* 0x000fea0003800000 */
        .weak           $__internal_1_$__cuda_sm20_dsqrt_rn_f64_mediumpath_v1
        .type           $__internal_1_$__cuda_sm20_dsqrt_rn_f64_mediumpath_v1,@function
        .size           $__internal_1_$__cuda_sm20_dsqrt_rn_f64_mediumpath_v1,(.L_x_96 - $__internal_1_$__cuda_sm20_dsqrt_rn_f64_mediumpath_v1)
$__internal_1_$__cuda_sm20_dsqrt_rn_f64_mediumpath_v1:
[----:B------:R-:W-:Y:S01]  /*0220*/  ISETP.GE.U32.AND P0, PT, R6, -0x3400000, PT ;  /* 0xfcc000000600780c */ /* 0x000fe20003f06070 */
[----:B------:R-:W-:Y:S01]  /*0230*/  BSSY.RECONVERGENT B1, `(.L_x_33) ;  /* 0x0000024000017945 */ /* 0x000fe20003800200 */
[----:B------:R-:W-:-:S11]  /*0240*/  MOV R9, R17 ;  /* 0x0000001100097202 */ /* 0x000fd60000000f00 */
[----:B------:R-:W-:Y:S05]  /*0250*/  @!P0 BRA `(.L_x_34) ;  /* 0x0000000000208947 */ /* 0x000fea0003800000 */
[----:B------:R-:W-:-:S10]  /*0260*/  DFMA.RM R8, R12, R8, R10 ;  /* 0x000000080c08722b */ /* 0x000fd4000000400a */
[----:B------:R-:W-:-:S05]  /*0270*/  IADD3 R6, P0, PT, R8, 0x1, RZ ;  /* 0x0000000108067810 */ /* 0x000fca0007f1e0ff */
[----:B------:R-:W-:-:S06]  /*0280*/  IMAD.X R7, RZ, RZ, R9, P0 ;  /* 0x000000ffff077224 */ /* 0x000fcc00000e0609 */
[----:B------:R-:W-:-:S08]  /*0290*/  DFMA.RP R4, -R8, R6, R4 ;  /* 0x000000060804722b */ /* 0x000fd00000008104 */
[----:B------:R-:W-:-:S06]  /*02a0*/  DSETP.GT.AND P0, PT, R4, RZ, PT ;  /* 0x000000ff0400722a */ /* 0x000fcc0003f04000 */
[----:B------:R-:W-:Y:S02]  /*02b0*/  FSEL R6, R6, R8, P0 ;  /* 0x0000000806067208 */ /* 0x000fe40000000000 */
[----:B------:R-:W-:Y:S01]  /*02c0*/  FSEL R7, R7, R9, P0 ;  /* 0x0000000907077208 */ /* 0x000fe20000000000 */
[----:B------:R-:W-:Y:S06]  /*02d0*/  BRA `(.L_x_35) ;  /* 0x0000000000647947 */ /* 0x000fec0003800000 */
.L_x_34:
[----:B------:R-:W-:-:S14]  /*02e0*/  DSETP.NE.AND P0, PT, R4, RZ, PT ;  /* 0x000000ff0400722a */ /* 0x000fdc0003f05000 */
[----:B------:R-:W-:Y:S05]  /*02f0*/  @!P0 BRA `(.L_x_36) ;  /* 0x0000000000588947 */ /* 0x000fea0003800000 */
[----:B------:R-:W-:-:S13]  /*0300*/  ISETP.GE.AND P0, PT, R5, RZ, PT ;  /* 0x000000ff0500720c */ /* 0x000fda0003f06270 */
[----:B------:R-:W-:Y:S01]  /*0310*/  @!P0 IMAD.MOV.U32 R6, RZ, RZ, 0x0 ;  /* 0x00000000ff068424 */ /* 0x000fe200078e00ff */
[----:B------:R-:W-:Y:S01]  /*0320*/  @!P0 MOV R7, 0xfff80000 ;  /* 0xfff8000000078802 */ /* 0x000fe20000000f00 */
[----:B------:R-:W-:Y:S06]  /*0330*/  @!P0 BRA `(.L_x_35) ;  /* 0x00000000004c8947 */ /* 0x000fec0003800000 */
[----:B------:R-:W-:-:S13]  /*0340*/  ISETP.GT.AND P0, PT, R5, 0x7fefffff, PT ;  /* 0x7fefffff0500780c */ /* 0x000fda0003f04270 */
[----:B------:R-:W-:Y:S05]  /*0350*/  @P0 BRA `(.L_x_36) ;  /* 0x0000000000400947 */ /* 0x000fea0003800000 */
[----:B------:R-:W-:Y:S01]  /*0360*/  DMUL R4, R4, 8.11296384146066816958e+31 ;  /* 0x4690000004047828 */ /* 0x000fe20000000000 */
[----:B------:R-:W-:Y:S01]  /*0370*/  IMAD.MOV.U32 R6, RZ, RZ, RZ ;  /* 0x000000ffff067224 */ /* 0x000fe200078e00ff */
[----:B------:R-:W-:Y:S01]  /*0380*/  MOV R11, 0x3fd80000 ;  /* 0x3fd80000000b7802 */ /* 0x000fe20000000f00 */
[----:B------:R-:W-:-:S03]  /*0390*/  IMAD.MOV.U32 R10, RZ, RZ, 0x0 ;  /* 0x00000000ff0a7424 */ /* 0x000fc600078e00ff */
[----:B------:R-:W0:Y:S02]  /*03a0*/  MUFU.RSQ64H R7, R5 ;  /* 0x0000000500077308 */ /* 0x000e240000001c00 */
[----:B0-----:R-:W-:-:S08]  /*03b0*/  DMUL R8, R6, R6 ;  /* 0x0000000606087228 */ /* 0x001fd00000000000 */
[----:B------:R-:W-:-:S08]  /*03c0*/  DFMA R8, R4, -R8, 1 ;  /* 0x3ff000000408742b */ /* 0x000fd00000000808 */
[----:B------:R-:W-:Y:S02]  /*03d0*/  DFMA R10, R8, R10, 0.5 ;  /* 0x3fe00000080a742b */ /* 0x000fe4000000000a */
[----:B------:R-:W-:-:S08]  /*03e0*/  DMUL R8, R6, R8 ;  /* 0x0000000806087228 */ /* 0x000fd00000000000 */
[----:B------:R-:W-:-:S08]  /*03f0*/  DFMA R8, R10, R8, R6 ;  /* 0x000000080a08722b */ /* 0x000fd00000000006 */
[----:B------:R-:W-:Y:S02]  /*0400*/  DMUL R6, R4, R8 ;  /* 0x0000000804067228 */ /* 0x000fe40000000000 */
[----:B------:R-:W-:-:S06]  /*0410*/  VIADD R9, R9, 0xfff00000 ;  /* 0xfff0000009097836 */ /* 0x000fcc0000000000 */
[----:B------:R-:W-:-:S08]  /*0420*/  DFMA R10, R6, -R6, R4 ;  /* 0x80000006060a722b */ /* 0x000fd00000000004 */
[----:B------:R-:W-:-:S10]  /*0430*/  DFMA R6, R8, R10, R6 ;  /* 0x0000000a0806722b */ /* 0x000fd40000000006 */
[----:B------:R-:W-:Y:S01]  /*0440*/  IADD3 R7, PT, PT, R7, -0x3500000, RZ ;  /* 0xfcb0000007077810 */ /* 0x000fe20007ffe0ff */
[----:B------:R-:W-:Y:S06]  /*0450*/  BRA `(.L_x_35) ;  /* 0x0000000000047947 */ /* 0x000fec0003800000 */
.L_x_36:
[----:B------:R-:W-:-:S11]  /*0460*/  DADD R6, R4, R4 ;  /* 0x0000000004067229 */ /* 0x000fd60000000004 */
.L_x_35:
[----:B------:R-:W-:Y:S05]  /*0470*/  BSYNC.RECONVERGENT B1 ;  /* 0x0000000000017941 */ /* 0x000fea0003800200 */
.L_x_33:
[----:B------:R-:W-:Y:S02]  /*0480*/  HFMA2 R5, -RZ, RZ, 0, 0 ;  /* 0x00000000ff057431 */ /* 0x000fe400000001ff */
[----:B------:R-:W-:Y:S01]  /*0490*/  IMAD.MOV.U32 R4, RZ, RZ, R0 ;  /* 0x000000ffff047224 */ /* 0x000fe200078e0000 */
[----:B------:R-:W-:Y:S01]  /*04a0*/  MOV R15, R7 ;  /* 0x00000007000f7202 */ /* 0x000fe20000000f00 */
[----:B------:R-:W-:Y:S02]  /*04b0*/  IMAD.MOV.U32 R14, RZ, RZ, R6 ;  /* 0x000000ffff0e7224 */ /* 0x000fe400078e0006 */
[----:B------:R-:W-:Y:S05]  /*04c0*/  RET.REL.NODEC R4 `(_Z18kernel_sqrtweightsiPd) ;  /* 0xfffffff804cc7950 */ /* 0x000fea0003c3ffff */
.L_x_37:
        /* <DEDUP_REMOVED lines=11> */
.L_x_96:


//--------------------- .text._Z20kernel_updateweightsiPdS_S_d --------------------------
	.section	.text._Z20kernel_updateweightsiPdS_S_d,"ax",@progbits
	.align	128
        .global         _Z20kernel_updateweightsiPdS_S_d
        .type           _Z20kernel_updateweightsiPdS_S_d,@function
        .size           _Z20kernel_updateweightsiPdS_S_d,(.L_x_97 - _Z20kernel_updateweightsiPdS_S_d)
        .other          _Z20kernel_updateweightsiPdS_S_d,@"STO_CUDA_ENTRY STV_DEFAULT"
_Z20kernel_updateweightsiPdS_S_d:
.text._Z20kernel_updateweightsiPdS_S_d:
        /* <DEDUP_REMOVED lines=9> */
[----:B------:R-:W1:Y:S07]  /*0090*/  LDCU.64 UR4, c[0x0][0x358] ;  /* 0x00006b00ff0477ac */ /* 0x000e6e0008000a00 */
[----:B------:R-:W2:Y:S01]  /*00a0*/  LDC.64 R12, c[0x0][0x3a0] ;  /* 0x0000e800ff0c7b82 */ /* 0x000ea20000000a00 */
[----:B0-----:R-:W-:-:S06]  /*00b0*/  IMAD.WIDE.U32 R2, R0, 0x8, R2 ;  /* 0x0000000800027825 */ /* 0x001fcc00078e0002 */
[----:B-1----:R-:W2:Y:S01]  /*00c0*/  LDG.E.64 R2, desc[UR4][R2.64] ;  /* 0x0000000402027981 */ /* 0x002ea2000c1e1b00 */
[----:B------:R-:W-:Y:S01]  /*00d0*/  IMAD.MOV.U32 R6, RZ, RZ, 0x1 ;  /* 0x00000001ff067424 */ /* 0x000fe200078e00ff */
[----:B------:R-:W-:Y:S01]  /*00e0*/  BSSY.RECONVERGENT B0, `(.L_x_38) ;  /* 0x0000012000007945 */ /* 0x000fe20003800200 */
[----:B--2---:R-:W-:-:S06]  /*00f0*/  DFMA R4, R2, R2, R12 ;  /* 0x000000020204722b */ /* 0x004fcc000000000c */
[----:B------:R-:W0:Y:S02]  /*0100*/  MUFU.RCP64H R7, R5 ;  /* 0x0000000500077308 */ /* 0x000e240000001800 */
[----:B0-----:R-:W-:-:S08]  /*0110*/  DFMA R8, -R4, R6, 1 ;  /* 0x3ff000000408742b */ /* 0x001fd00000000106 */
[----:B------:R-:W-:-:S08]  /*0120*/  DFMA R8, R8, R8, R8 ;  /* 0x000000080808722b */ /* 0x000fd00000000008 */
[----:B------:R-:W-:Y:S02]  /*0130*/  DFMA R8, R6, R8, R6 ;  /* 0x000000080608722b */ /* 0x000fe40000000006 */
[----:B------:R-:W-:-:S06]  /*0140*/  DADD R6, R12, 1 ;  /* 0x3ff000000c067429 */ /* 0x000fcc0000000000 */
[----:B------:R-:W-:-:S04]  /*0150*/  DFMA R10, -R4, R8, 1 ;  /* 0x3ff00000040a742b */ /* 0x000fc80000000108 */
[----:B------:R-:W-:-:S04]  /*0160*/  FSETP.GEU.AND P1, PT, |R7|, 6.5827683646048100446e-37, PT ;  /* 0x036000000700780b */ /* 0x000fc80003f2e200 */
[----:B------:R-:W-:-:S08]  /*0170*/  DFMA R10, R8, R10, R8 ;  /* 0x0000000a080a722b */ /* 0x000fd00000000008 */
[----:B------:R-:W-:-:S08]  /*0180*/  DMUL R2, R6, R10 ;  /* 0x0000000a06027228 */ /* 0x000fd00000000000 */
[----:B------:R-:W-:-:S08]  /*0190*/  DFMA R8, -R4, R2, R6 ;  /* 0x000000020408722b */ /* 0x000fd00000000106 */
[----:B------:R-:W-:-:S10]  /*01a0*/  DFMA R2, R10, R8, R2 ;  /* 0x000000080a02722b */ /* 0x000fd40000000002 */
[----:B------:R-:W-:-:S05]  /*01b0*/  FFMA R8, RZ, R5, R3 ;  /* 0x00000005ff087223 */ /* 0x000fca0000000003 */
[----:B------:R-:W-:-:S13]  /*01c0*/  FSETP.GT.AND P0, PT, |R8|, 1.469367938527859385e-39, PT ;  /* 0x001000000800780b */ /* 0x000fda0003f04200 */
[----:B------:R-:W-:Y:S05]  /*01d0*/  @P0 BRA P1, `(.L_x_39) ;  /* 0x0000000000080947 */ /* 0x000fea0000800000 */
[----:B------:R-:W-:-:S07]  /*01e0*/  MOV R10, 0x200 ;  /* 0x00000200000a7802 */ /* 0x000fce0000000f00 */
[----:B------:R-:W-:Y:S05]  /*01f0*/  CALL.REL.NOINC `($__internal_2_$__cuda_sm20_div_rn_f64_full) ;  /* 0x00000004007c7944 */ /* 0x000fea0003c00000 */
.L_x_39:
[----:B------:R-:W-:Y:S05]  /*0200*/  BSYNC.RECONVERGENT B0 ;  /* 0x0000000000007941 */ /* 0x000fea0003800200 */
.L_x_38:
[----:B------:R-:W0:Y:S01]  /*0210*/  LDC.64 R6, c[0x0][0x388] ;  /* 0x0000e200ff067b82 */ /* 0x000e220000000a00 */
[----:B------:R-:W-:Y:S01]  /*0220*/  ISETP.GT.AND P0, PT, R3, 0xfffff, PT ;  /* 0x000fffff0300780c */ /* 0x000fe20003f04270 */
[--C-:B------:R-:W-:Y:S01]  /*0230*/  IMAD.MOV.U32 R8, RZ, RZ, R2.reuse ;  /* 0x000000ffff087224 */ /* 0x100fe200078e0002 */
[----:B------:R-:W-:Y:S01]  /*0240*/  BSSY.RECONVERGENT B0, `(.L_x_40) ;  /* 0x0000055000007945 */ /* 0x000fe20003800200 */
[--C-:B------:R-:W-:Y:S02]  /*0250*/  IMAD.MOV.U32 R9, RZ, RZ, R3.reuse ;  /* 0x000000ffff097224 */ /* 0x100fe400078e0003 */
[----:B------:R-:W-:Y:S02]  /*0260*/  IMAD.MOV.U32 R4, RZ, RZ, R3 ;  /* 0x000000ffff047224 */ /* 0x000fe400078e0003 */
[----:B------:R-:W-:-:S06]  /*0270*/  IMAD.MOV.U32 R10, RZ, RZ, R2 ;  /* 0x000000ffff0a7224 */ /* 0x000fcc00078e0002 */
[----:B------:R-:W-:Y:S01]  /*0280*/  @!P0 DMUL R8, R2, 1.80143985094819840000e+16 ;  /* 0x4350000002088828 */ /* 0x000fe20000000000 */
[----:B0-----:R-:W-:-:S09]  /*0290*/  IMAD.WIDE.U32 R6, R0, 0x8, R6 ;  /* 0x0000000800067825 */ /* 0x001fd200078e0006 */
[----:B------:R-:W-:Y:S01]  /*02a0*/  @!P0 IMAD.MOV.U32 R4, RZ, RZ, R9 ;  /* 0x000000ffff048224 */ /* 0x000fe200078e0009 */
[----:B------:R0:W-:Y:S01]  /*02b0*/  STG.E.64 desc[UR4][R6.64], R2 ;  /* 0x0000000206007986 */ /* 0x0001e2000c101b04 */
[----:B------:R-:W-:Y:S02]  /*02c0*/  @!P0 IMAD.MOV.U32 R10, RZ, RZ, R8 ;  /* 0x000000ffff0a8224 */ /* 0x000fe400078e0008 */
[----:B------:R-:W-:-:S05]  /*02d0*/  VIADD R5, R4, 0xffffffff ;  /* 0xffffffff04057836 */ /* 0x000fca0000000000 */
[----:B------:R-:W-:Y:S01]  /*02e0*/  ISETP.GT.U32.AND P1, PT, R5, 0x7feffffe, PT ;  /* 0x7feffffe0500780c */ /* 0x000fe20003f24070 */
[----:B------:R-:W-:Y:S02]  /*02f0*/  IMAD.MOV.U32 R5, RZ, RZ, -0x3ff ;  /* 0xfffffc01ff057424 */ /* 0x000fe400078e00ff */
[----:B------:R-:W-:-:S10]  /*0300*/  @!P0 IMAD.MOV.U32 R5, RZ, RZ, -0x435 ;  /* 0xfffffbcbff058424 */ /* 0x000fd400078e00ff */
[----:B0-----:R-:W-:Y:S05]  /*0310*/  @P1 BRA `(.L_x_41) ;  /* 0x0000000400041947 */ /* 0x001fea0003800000 */
[----:B------:R-:W-:Y:S01]  /*0320*/  LOP3.LUT R6, R4, 0xfffff, RZ, 0xc0, !PT ;  /* 0x000fffff04067812 */ /* 0x000fe200078ec0ff */
[----:B------:R-:W-:Y:S01]  /*0330*/  IMAD.MOV.U32 R8, RZ, RZ, RZ ;  /* 0x000000ffff087224 */ /* 0x000fe200078e00ff */
[----:B------:R-:W-:Y:S01]  /*0340*/  UMOV UR6, 0x3ae80f1e ;  /* 0x3ae80f1e00067882 */ /* 0x000fe20000000000 */
[----:B------:R-:W-:Y:S01]  /*0350*/  IMAD.MOV.U32 R16, RZ, RZ, -0x748574fc ;  /* 0x8b7a8b04ff107424 */ /* 0x000fe200078e00ff */
[----:B------:R-:W-:Y:S01]  /*0360*/  LOP3.LUT R7, R6, 0x3ff00000, RZ, 0xfc, !PT ;  /* 0x3ff0000006077812 */ /* 0x000fe200078efcff */
[----:B------:R-:W-:Y:S01]  /*0370*/  IMAD.MOV.U32 R6, RZ, RZ, R10 ;  /* 0x000000ffff067224 */ /* 0x000fe200078e000a */
[----:B------:R-:W-:Y:S01]  /*0380*/  UMOV UR7, 0x3eb1380b ;  /* 0x3eb1380b00077882 */ /* 0x000fe20000000000 */
[----:B------:R-:W-:Y:S01]  /*0390*/  IMAD.MOV.U32 R17, RZ, RZ, 0x3ed0ee25 ;  /* 0x3ed0ee25ff117424 */ /* 0x000fe200078e00ff */
        /* <DEDUP_REMOVED lines=57> */
.L_x_41:
[----:B------:R-:W-:Y:S01]  /*0730*/  IMAD.MOV.U32 R4, RZ, RZ, 0x0 ;  /* 0x00000000ff047424 */ /* 0x000fe200078e00ff */
[----:B------:R-:W-:Y:S01]  /*0740*/  LOP3.LUT P0, RZ, R9, 0x7fffffff, RZ, 0xc0, !PT ;  /* 0x7fffffff09ff7812 */ /* 0x000fe2000780c0ff */
[----:B------:R-:W-:-:S06]  /*0750*/  IMAD.MOV.U32 R5, RZ, RZ, 0x7ff00000 ;  /* 0x7ff00000ff057424 */ /* 0x000fcc00078e00ff */
[----:B------:R-:W-:-:S10]  /*0760*/  DFMA R4, R8, R4, +INF ;  /* 0x7ff000000804742b */ /* 0x000fd40000000004 */
[----:B------:R-:W-:Y:S02]  /*0770*/  FSEL R6, R4, RZ, P0 ;  /* 0x000000ff04067208 */ /* 0x000fe40000000000 */
[----:B------:R-:W-:-:S07]  /*0780*/  FSEL R7, R5, -QNAN , P0 ;  /* 0xfff0000005077808 */ /* 0x000fce0000000000 */
.L_x_42:
[----:B------:R-:W-:Y:S05]  /*0790*/  BSYNC.RECONVERGENT B0 ;  /* 0x0000000000007941 */ /* 0x000fea0003800200 */
.L_x_40:
[----:B------:R-:W0:Y:S01]  /*07a0*/  LDC.64 R4, c[0x0][0x398] ;  /* 0x0000e600ff047b82 */ /* 0x000e220000000a00 */
[----:B------:R-:W-:Y:S01]  /*07b0*/  DADD R6, -R6, R2 ;  /* 0x0000000006067229 */ /* 0x000fe20000000102 */
[----:B0-----:R-:W-:-:S06]  /*07c0*/  IMAD.WIDE.U32 R2, R0, 0x8, R4 ;  /* 0x0000000800027825 */ /* 0x001fcc00078e0004 */
[----:B------:R-:W-:Y:S01]  /*07d0*/  STG.E.64 desc[UR4][R2.64], R6 ;  /* 0x0000000602007986 */ /* 0x000fe2000c101b04 */
[----:B------:R-:W-:Y:S05]  /*07e0*/  EXIT ;  /* 0x000000000000794d */ /* 0x000fea0003800000 */
        .weak           $__internal_2_$__cuda_sm20_div_rn_f64_full
        .type           $__internal_2_$__cuda_sm20_div_rn_f64_full,@function
        .size           $__internal_2_$__cuda_sm20_div_rn_f64_full,(.L_x_97 - $__internal_2_$__cuda_sm20_div_rn_f64_full)
$__internal_2_$__cuda_sm20_div_rn_f64_full:
[C---:B------:R-:W-:Y:S01]  /*07f0*/  FSETP.GEU.AND P0, PT, |R5|.reuse, 1.469367938527859385e-39, PT ;  /* 0x001000000500780b */ /* 0x040fe20003f0e200 */
[----:B------:R-:W-:Y:S01]  /*0800*/  IMAD.MOV.U32 R8, RZ, RZ, 0x1 ;  /* 0x00000001ff087424 */ /* 0x000fe200078e00ff */
[C---:B------:R-:W-:Y:S01]  /*0810*/  LOP3.LUT R2, R5.reuse, 0x800fffff, RZ, 0xc0, !PT ;  /* 0x800fffff05027812 */ /* 0x040fe200078ec0ff */
[----:B------:R-:W-:Y:S01]  /*0820*/  IMAD.MOV.U32 R11, RZ, RZ, 0x1ca00000 ;  /* 0x1ca00000ff0b7424 */ /* 0x000fe200078e00ff */
[----:B------:R-:W-:Y:S02]  /*0830*/  LOP3.LUT R15, R5, 0x7ff00000, RZ, 0xc0, !PT ;  /* 0x7ff00000050f7812 */ /* 0x000fe400078ec0ff */
[----:B------:R-:W-:Y:S01]  /*0840*/  LOP3.LUT R3, R2, 0x3ff00000, RZ, 0xfc, !PT ;  /* 0x3ff0000002037812 */ /* 0x000fe200078efcff */
[----:B------:R-:W-:Y:S01]  /*0850*/  IMAD.MOV.U32 R2, RZ, RZ, R4 ;  /* 0x000000ffff027224 */ /* 0x000fe200078e0004 */
[----:B------:R-:W-:-:S04]  /*0860*/  LOP3.LUT R14, R7, 0x7ff00000, RZ, 0xc0, !PT ;  /* 0x7ff00000070e7812 */ /* 0x000fc800078ec0ff */
[----:B------:R-:W-:Y:S01]  /*0870*/  ISETP.GE.U32.AND P1, PT, R14, R15, PT ;  /* 0x0000000f0e00720c */ /* 0x000fe20003f26070 */
[----:B------:R-:W-:Y:S01]  /*0880*/  @!P0 DMUL R2, R4, 8.98846567431157953865e+307 ;  /* 0x7fe0000004028828 */ /* 0x000fe20000000000 */
[----:B------:R-:W-:-:S05]  /*0890*/  IMAD.MOV.U32 R21, RZ, RZ, R14 ;  /* 0x000000ffff157224 */ /* 0x000fca00078e000e */
[----:B------:R-:W0:Y:S02]  /*08a0*/  MUFU.RCP64H R9, R3 ;  /* 0x0000000300097308 */ /* 0x000e240000001800 */
[----:B0-----:R-:W-:-:S08]  /*08b0*/  DFMA R12, R8, -R2, 1 ;  /* 0x3ff00000080c742b */ /* 0x001fd00000000802 */
[----:B------:R-:W-:-:S08]  /*08c0*/  DFMA R12, R12, R12, R12 ;  /* 0x0000000c0c0c722b */ /* 0x000fd0000000000c */
[----:B------:R-:W-:Y:S01]  /*08d0*/  DFMA R12, R8, R12, R8 ;  /* 0x0000000c080c722b */ /* 0x000fe20000000008 */
[----:B------:R-:W-:Y:S01]  /*08e0*/  SEL R9, R11, 0x63400000, !P1 ;  /* 0x634000000b097807 */ /* 0x000fe20004800000 */
[----:B------:R-:W-:Y:S01]  /*08f0*/  IMAD.MOV.U32 R8, RZ, RZ, R6 ;  /* 0x000000ffff087224 */ /* 0x000fe200078e0006 */
[----:B------:R-:W-:Y:S02]  /*0900*/  FSETP.GEU.AND P1, PT, |R7|, 1.469367938527859385e-39, PT ;  /* 0x001000000700780b */ /* 0x000fe40003f2e200 */
[----:B------:R-:W-:-:S03]  /*0910*/  LOP3.LUT R9, R9, 0x800fffff, R7, 0xf8, !PT ;  /* 0x800fffff09097812 */ /* 0x000fc600078ef807 */
[----:B------:R-:W-:-:S08]  /*0920*/  DFMA R16, R12, -R2, 1 ;  /* 0x3ff000000c10742b */ /* 0x000fd00000000802 */
[----:B------:R-:W-:Y:S01]  /*0930*/  DFMA R12, R12, R16, R12 ;  /* 0x000000100c0c722b */ /* 0x000fe2000000000c */
[----:B------:R-:W-:Y:S10]  /*0940*/  @P1 BRA `(.L_x_43) ;  /* 0x0000000000201947 */ /* 0x000ff40003800000 */
[----:B------:R-:W-:Y:S01]  /*0950*/  LOP3.LUT R17, R5, 0x7ff00000, RZ, 0xc0, !PT ;  /* 0x7ff0000005117812 */ /* 0x000fe200078ec0ff */
[----:B------:R-:W-:-:S03]  /*0960*/  IMAD.MOV.U32 R16, RZ, RZ, RZ ;  /* 0x000000ffff107224 */ /* 0x000fc600078e00ff */
[----:B------:R-:W-:-:S04]  /*0970*/  ISETP.GE.U32.AND P1, PT, R14, R17, PT ;  /* 0x000000110e00720c */ /* 0x000fc80003f26070 */
[----:B------:R-:W-:-:S04]  /*0980*/  SEL R17, R11, 0x63400000, !P1 ;  /* 0x634000000b117807 */ /* 0x000fc80004800000 */
[----:B------:R-:W-:-:S04]  /*0990*/  LOP3.LUT R17, R17, 0x80000000, R7, 0xf8, !PT ;  /* 0x8000000011117812 */ /* 0x000fc800078ef807 */
[----:B------:R-:W-:-:S06]  /*09a0*/  LOP3.LUT R17, R17, 0x100000, RZ, 0xfc, !PT ;  /* 0x0010000011117812 */ /* 0x000fcc00078efcff */
[----:B------:R-:W-:-:S10]  /*09b0*/  DFMA R8, R8, 2, -R16 ;  /* 0x400000000808782b */ /* 0x000fd40000000810 */
[----:B------:R-:W-:-:S07]  /*09c0*/  LOP3.LUT R21, R9, 0x7ff00000, RZ, 0xc0, !PT ;  /* 0x7ff0000009157812 */ /* 0x000fce00078ec0ff */
.L_x_43:
[----:B------:R-:W-:Y:S01]  /*09d0*/  IMAD.MOV.U32 R20, RZ, RZ, R15 ;  /* 0x000000ffff147224 */ /* 0x000fe200078e000f */
[----:B------:R-:W-:Y:S01]  /*09e0*/  @!P0 LOP3.LUT R20, R3, 0x7ff00000, RZ, 0xc0, !PT ;  /* 0x7ff0000003148812 */ /* 0x000fe200078ec0ff */
[----:B------:R-:W-:Y:S01]  /*09f0*/  VIADD R15, R21, 0xffffffff ;  /* 0xffffffff150f7836 */ /* 0x000fe20000000000 */
[----:B------:R-:W-:Y:S01]  /*0a00*/  DMUL R16, R12, R8 ;  /* 0x000000080c107228 */ /* 0x000fe20000000000 */
[----:B------:R-:W-:Y:S02]  /*0a10*/  BSSY.RECONVERGENT B1, `(.L_x_44) ;  /* 0x0000037000017945 */ /* 0x000fe40003800200 */
[----:B------:R-:W-:Y:S01]  /*0a20*/  VIADD R22, R20, 0xffffffff ;  /* 0xffffffff14167836 */ /* 0x000fe20000000000 */
[----:B------:R-:W-:-:S04]  /*0a30*/  ISETP.GT.U32.AND P0, PT, R15, 0x7feffffe, PT ;  /* 0x7feffffe0f00780c */ /* 0x000fc80003f04070 */
[----:B------:R-:W-:Y:S01]  /*0a40*/  ISETP.GT.U32.OR P0, PT, R22, 0x7feffffe, P0 ;  /* 0x7feffffe1600780c */ /* 0x000fe20000704470 */
[----:B------:R-:W-:-:S08]  /*0a50*/  DFMA R18, R16, -R2, R8 ;  /* 0x800000021012722b */ /* 0x000fd00000000008 */
[----:B------:R-:W-:-:S04]  /*0a60*/  DFMA R12, R12, R18, R16 ;  /* 0x000000120c0c722b */ /* 0x000fc80000000010 */
[----:B------:R-:W-:Y:S07]  /*0a70*/  @P0 BRA `(.L_x_45) ;  /* 0x00000000006c0947 */ /* 0x000fee0003800000 */
[----:B------:R-:W-:-:S04]  /*0a80*/  LOP3.LUT R7, R5, 0x7ff00000, RZ, 0xc0, !PT ;  /* 0x7ff0000005077812 */ /* 0x000fc800078ec0ff */
[CC--:B------:R-:W-:Y:S02]  /*0a90*/  VIADDMNMX R6, R14.reuse, -R7.reuse, 0xb9600000, !PT ;  /* 0xb96000000e067446 */ /* 0x0c0fe40007800907 */
[----:B------:R-:W-:Y:S02]  /*0aa0*/  ISETP.GE.U32.AND P0, PT, R14, R7, PT ;  /* 0x000000070e00720c */ /* 0x000fe40003f06070 */
[----:B------:R-:W-:Y:S02]  /*0ab0*/  VIMNMX R6, PT, PT, R6, 0x46a00000, PT ;  /* 0x46a0000006067848 */ /* 0x000fe40003fe0100 */
[----:B------:R-:W-:-:S05]  /*0ac0*/  SEL R11, R11, 0x63400000, !P0 ;  /* 0x634000000b0b7807 */ /* 0x000fca0004000000 */
[----:B------:R-:W-:Y:S02]  /*0ad0*/  IMAD.IADD R11, R6, 0x1, -R11 ;  /* 0x00000001060b7824 */ /* 0x000fe400078e0a0b */
[----:B------:R-:W-:Y:S02]  /*0ae0*/  IMAD.MOV.U32 R6, RZ, RZ, RZ ;  /* 0x000000ffff067224 */ /* 0x000fe400078e00ff */
[----:B------:R-:W-:-:S06]  /*0af0*/  VIADD R7, R11, 0x7fe00000 ;  /* 0x7fe000000b077836 */ /* 0x000fcc0000000000 */
[----:B------:R-:W-:-:S10]  /*0b00*/  DMUL R14, R12, R6 ;  /* 0x000000060c0e7228 */ /* 0x000fd40000000000 */
[----:B------:R-:W-:-:S13]  /*0b10*/  FSETP.GTU.AND P0, PT, |R15|, 1.469367938527859385e-39, PT ;  /* 0x001000000f00780b */ /* 0x000fda0003f0c200 */
[----:B------:R-:W-:Y:S05]  /*0b20*/  @P0 BRA `(.L_x_46) ;  /* 0x0000000000940947 */ /* 0x000fea0003800000 */
[----:B------:R-:W-:Y:S01]  /*0b30*/  DFMA R2, R12, -R2, R8 ;  /* 0x800000020c02722b */ /* 0x000fe20000000008 */
[----:B------:R-:W-:-:S09]  /*0b40*/  IMAD.MOV.U32 R6, RZ, RZ, RZ ;  /* 0x000000ffff067224 */ /* 0x000fd200078e00ff */
[C---:B------:R-:W-:Y:S02]  /*0b50*/  FSETP.NEU.AND P0, PT, R3.reuse, RZ, PT ;  /* 0x000000ff0300720b */ /* 0x040fe40003f0d000 */
[----:B------:R-:W-:-:S04]  /*0b60*/  LOP3.LUT R5, R3, 0x80000000, R5, 0x48, !PT ;  /* 0x8000000003057812 */ /* 0x000fc800078e4805 */
[----:B------:R-:W-:-:S07]  /*0b70*/  LOP3.LUT R7, R5, R7, RZ, 0xfc, !PT ;  /* 0x0000000705077212 */ /* 0x000fce00078efcff */
[----:B------:R-:W-:Y:S05]  /*0b80*/  @!P0 BRA `(.L_x_46) ;  /* 0x00000000007c8947 */ /* 0x000fea0003800000 */
[----:B------:R-:W-:Y:S01]  /*0b90*/  IMAD.MOV R3, RZ, RZ, -R11 ;  /* 0x000000ffff037224 */ /* 0x000fe200078e0a0b */
[----:B------:R-:W-:Y:S01]  /*0ba0*/  DMUL.RP R6, R12, R6 ;  /* 0x000000060c067228 */ /* 0x000fe20000008000 */
[----:B------:R-:W-:Y:S01]  /*0bb0*/  IMAD.MOV.U32 R2, RZ, RZ, RZ ;  /* 0x000000ffff027224 */ /* 0x000fe200078e00ff */
[----:B------:R-:W-:-:S05]  /*0bc0*/  IADD3 R11, PT, PT, -R11, -0x43300000, RZ ;  /* 0xbcd000000b0b7810 */ /* 0x000fca0007ffe1ff */
[----:B------:R-:W-:-:S03]  /*0bd0*/  DFMA R2, R14, -R2, R12 ;  /* 0x800000020e02722b */ /* 0x000fc6000000000c */
[----:B------:R-:W-:-:S07]  /*0be0*/  LOP3.LUT R5, R7, R5, RZ, 0x3c, !PT ;  /* 0x0000000507057212 */ /* 0x000fce00078e3cff */
[----:B------:R-:W-:-:S04]  /*0bf0*/  FSETP.NEU.AND P0, PT, |R3|, R11, PT ;  /* 0x0000000b0300720b */ /* 0x000fc80003f0d200 */
[----:B------:R-:W-:Y:S02]  /*0c00*/  FSEL R14, R6, R14, !P0 ;  /* 0x0000000e060e7208 */ /* 0x000fe40004000000 */
[----:B------:R-:W-:Y:S01]  /*0c10*/  FSEL R15, R5, R15, !P0 ;  /* 0x0000000f050f7208 */ /* 0x000fe20004000000 */
[----:B------:R-:W-:Y:S06]  /*0c20*/  BRA `(.L_x_46) ;  /* 0x0000000000547947 */ /* 0x000fec0003800000 */
.L_x_45:
[----:B------:R-:W-:-:S14]  /*0c30*/  DSETP.NAN.AND P0, PT, R6, R6, PT ;  /* 0x000000060600722a */ /* 0x000fdc0003f08000 */
[----:B------:R-:W-:Y:S05]  /*0c40*/  @P0 BRA `(.L_x_47) ;  /* 0x0000000000440947 */ /* 0x000fea0003800000 */
[----:B------:R-:W-:-:S14]  /*0c50*/  DSETP.NAN.AND P0, PT, R4, R4, PT ;  /* 0x000000040400722a */ /* 0x000fdc0003f08000 */
[----:B------:R-:W-:Y:S05]  /*0c60*/  @P0 BRA `(.L_x_48) ;  /* 0x0000000000300947 */ /* 0x000fea0003800000 */
[----:B------:R-:W-:Y:S01]  /*0c70*/  ISETP.NE.AND P0, PT, R21, R20, PT ;  /* 0x000000141500720c */ /* 0x000fe20003f05270 */
[----:B------:R-:W-:Y:S02]  /*0c80*/  IMAD.MOV.U32 R14, RZ, RZ, 0x0 ;  /* 0x00000000ff0e7424 */ /* 0x000fe400078e00ff */
[----:B------:R-:W-:-:S10]  /*0c90*/  IMAD.MOV.U32 R15, RZ, RZ, -0x80000 ;  /* 0xfff80000ff0f7424 */ /* 0x000fd400078e00ff */
[----:B------:R-:W-:Y:S05]  /*0ca0*/  @!P0 BRA `(.L_x_46) ;  /* 0x0000000000348947 */ /* 0x000fea0003800000 */
[----:B------:R-:W-:Y:S02]  /*0cb0*/  ISETP.NE.AND P0, PT, R21, 0x7ff00000, PT ;  /* 0x7ff000001500780c */ /* 0x000fe40003f05270 */
[----:B------:R-:W-:Y:S02]  /*0cc0*/  LOP3.LUT R15, R7, 0x80000000, R5, 0x48, !PT ;  /* 0x80000000070f7812 */ /* 0x000fe400078e4805 */
[----:B------:R-:W-:-:S13]  /*0cd0*/  ISETP.EQ.OR P0, PT, R20, RZ, !P0 ;  /* 0x000000ff1400720c */ /* 0x000fda0004702670 */
[----:B------:R-:W-:Y:S01]  /*0ce0*/  @P0 LOP3.LUT R2, R15, 0x7ff00000, RZ, 0xfc, !PT ;  /* 0x7ff000000f020812 */ /* 0x000fe200078efcff */
[----:B------:R-:W-:Y:S02]  /*0cf0*/  @!P0 IMAD.MOV.U32 R14, RZ, RZ, RZ ;  /* 0x000000ffff0e8224 */ /* 0x000fe400078e00ff */
[----:B------:R-:W-:Y:S02]  /*0d00*/  @P0 IMAD.MOV.U32 R14, RZ, RZ, RZ ;  /* 0x000000ffff0e0224 */ /* 0x000fe400078e00ff */
[----:B------:R-:W-:Y:S01]  /*0d10*/  @P0 IMAD.MOV.U32 R15, RZ, RZ, R2 ;  /* 0x000000ffff0f0224 */ /* 0x000fe200078e0002 */
[----:B------:R-:W-:Y:S06]  /*0d20*/  BRA `(.L_x_46) ;  /* 0x0000000000147947 */ /* 0x000fec0003800000 */
.L_x_48:
[----:B------:R-:W-:Y:S01]  /*0d30*/  LOP3.LUT R15, R5, 0x80000, RZ, 0xfc, !PT ;  /* 0x00080000050f7812 */ /* 0x000fe200078efcff */
[----:B------:R-:W-:Y:S01]  /*0d40*/  IMAD.MOV.U32 R14, RZ, RZ, R4 ;  /* 0x000000ffff0e7224 */ /* 0x000fe200078e0004 */
[----:B------:R-:W-:Y:S06]  /*0d50*/  BRA `(.L_x_46) ;  /* 0x0000000000087947 */ /* 0x000fec0003800000 */
.L_x_47:
[----:B------:R-:W-:Y:S01]  /*0d60*/  LOP3.LUT R15, R7, 0x80000, RZ, 0xfc, !PT ;  /* 0x00080000070f7812 */ /* 0x000fe200078efcff */
[----:B------:R-:W-:-:S07]  /*0d70*/  IMAD.MOV.U32 R14, RZ, RZ, R6 ;  /* 0x000000ffff0e7224 */ /* 0x000fce00078e0006 */
.L_x_46:
[----:B------:R-:W-:Y:S05]  /*0d80*/  BSYNC.RECONVERGENT B1 ;  /* 0x0000000000017941 */ /* 0x000fea0003800200 */
.L_x_44:
[----:B------:R-:W-:Y:S02]  /*0d90*/  IMAD.MOV.U32 R11, RZ, RZ, 0x0 ;  /* 0x00000000ff0b7424 */ /* 0x000fe400078e00ff */
[----:B------:R-:W-:Y:S02]  /*0da0*/  IMAD.MOV.U32 R2, RZ, RZ, R14 ;  /* 0x000000ffff027224 */ /* 0x000fe400078e000e */
[----:B------:R-:W-:Y:S01]  /*0db0*/  IMAD.MOV.U32 R3, RZ, RZ, R15 ;  /* 0x000000ffff037224 */ /* 0x000fe200078e000f */
[----:B------:R-:W-:Y:S06]  /*0dc0*/  RET.REL.NODEC R10 `(_Z20kernel_updateweightsiPdS_S_d) ;  /* 0xfffffff00a8c7950 */ /* 0x000fec0003c3ffff */
.L_x_49:
        /* <DEDUP_REMOVED lines=11> */
.L_x_97:


//--------------------- .text._Z19kernel_hadamard_sumiPdS_S_ --------------------------
	.section	.text._Z19kernel_hadamard_sumiPdS_S_,"ax",@progbits
	.align	128
        .global         _Z19kernel_hadamard_sumiPdS_S_
        .type           _Z19kernel_hadamard_sumiPdS_S_,@function
        .size           _Z19kernel_hadamard_sumiPdS_S_,(.L_x_102 - _Z19kernel_hadamard_sumiPdS_S_)
        .other          _Z19kernel_hadamard_sumiPdS_S_,@"STO_CUDA_ENTRY STV_DEFAULT"
_Z19kernel_hadamard_sumiPdS_S_:
.text._Z19kernel_hadamard_sumiPdS_S_:
        /* <DEDUP_REMOVED lines=10> */
[----:B------:R-:W2:Y:S08]  /*00a0*/  LDC.64 R4, c[0x0][0x398] ;  /* 0x0000e600ff047b82 */ /* 0x000eb00000000a00 */
[----:B------:R-:W3:Y:S01]  /*00b0*/  LDC.64 R6, c[0x0][0x388] ;  /* 0x0000e200ff067b82 */ /* 0x000ee20000000a00 */
[----:B0-----:R-:W-:-:S06]  /*00c0*/  IMAD.WIDE.U32 R2, R9, 0x8, R2 ;  /* 0x0000000809027825 */ /* 0x001fcc00078e0002 */
[----:B-1----:R-:W4:Y:S01]  /*00d0*/  LDG.E.64 R2, desc[UR4][R2.64] ;  /* 0x0000000402027981 */ /* 0x002f22000c1e1b00 */
[----:B--2---:R-:W-:-:S06]  /*00e0*/  IMAD.WIDE.U32 R4, R9, 0x8, R4 ;  /* 0x0000000809047825 */ /* 0x004fcc00078e0004 */
[----:B------:R-:W4:Y:S01]  /*00f0*/  LDG.E.64 R4, desc[UR4][R4.64] ;  /* 0x0000000404047981 */ /* 0x000f22000c1e1b00 */
[----:B---3--:R-:W-:-:S05]  /*0100*/  IMAD.WIDE.U32 R6, R9, 0x8, R6 ;  /* 0x0000000809067825 */ /* 0x008fca00078e0006 */
[----:B------:R-:W4:Y:S02]  /*0110*/  LDG.E.64 R8, desc[UR4][R6.64] ;  /* 0x0000000406087981 */ /* 0x000f24000c1e1b00 */
[----:B----4-:R-:W-:-:S07]  /*0120*/  DFMA R8, R2, R4, R8 ;  /* 0x000000040208722b */ /* 0x010fce0000000008 */
[----:B------:R-:W-:Y:S01]  /*0130*/  STG.E.64 desc[UR4][R6.64], R8 ;  /* 0x0000000806007986 */ /* 0x000fe2000c101b04 */
[----:B------:R-:W-:Y:S05]  /*0140*/  EXIT ;  /* 0x000000000000794d */ /* 0x000fea0003800000 */
.L_x_50:
        /* <DEDUP_REMOVED lines=11> */
.L_x_102:


//--------------------- .text._Z15kernel_hadamardiPdS_ --------------------------
	.section	.text._Z15kernel_hadamardiPdS_,"ax",@progbits
	.align	128
        .global         _Z15kernel_hadamardiPdS_
        .type           _Z15kernel_hadamardiPdS_,@function
        .size           _Z15kernel_hadamardiPdS_,(.L_x_103 - _Z15kernel_hadamardiPdS_)
        .other          _Z15kernel_hadamardiPdS_,@"STO_CUDA_ENTRY STV_DEFAULT"
_Z15kernel_hadamardiPdS_:
.text._Z15kernel_hadamardiPdS_:
        /* <DEDUP_REMOVED lines=12> */
[----:B-1----:R-:W3:Y:S01]  /*00c0*/  LDG.E.64 R2, desc[UR4][R2.64] ;  /* 0x0000000402027981 */ /* 0x002ee2000c1e1b00 */
[----:B--2---:R-:W-:-:S05]  /*00d0*/  IMAD.WIDE.U32 R4, R7, 0x8, R4 ;  /* 0x0000000807047825 */ /* 0x004fca00078e0004 */
[----:B------:R-:W3:Y:S02]  /*00e0*/  LDG.E.64 R6, desc[UR4][R4.64] ;  /* 0x0000000404067981 */ /* 0x000ee4000c1e1b00 */
[----:B---3--:R-:W-:-:S07]  /*00f0*/  DMUL R6, R2, R6 ;  /* 0x0000000602067228 */ /* 0x008fce0000000000 */
[----:B------:R-:W-:Y:S01]  /*0100*/  STG.E.64 desc[UR4][R4.64], R6 ;  /* 0x0000000604007986 */ /* 0x000fe2000c101b04 */
[----:B------:R-:W-:Y:S05]  /*0110*/  EXIT ;  /* 0x000000000000794d */ /* 0x000fea0003800000 */
.L_x_51:
        /* <DEDUP_REMOVED lines=14> */
.L_x_103:


//--------------------- .text._Z17kernel_setweightsiPdd --------------------------
	.section	.text._Z17kernel_setweightsiPdd,"ax",@progbits
	.align	128
        .global         _Z17kernel_setweightsiPdd
        .type           _Z17kernel_setweightsiPdd,@function
        .size           _Z17kernel_setweightsiPdd,(.L_x_104 - _Z17kernel_setweightsiPdd)
        .other          _Z17kernel_setweightsiPdd,@"STO_CUDA_ENTRY STV_DEFAULT"
_Z17kernel_setweightsiPdd:
.text._Z17kernel_setweightsiPdd:
        /* <DEDUP_REMOVED lines=10> */
[----:B------:R-:W1:Y:S01]  /*00a0*/  LDC.64 R4, c[0x0][0x390] ;  /* 0x0000e400ff047b82 */ /* 0x000e620000000a00 */
[----:B0-----:R-:W-:-:S05]  /*00b0*/  IMAD.WIDE.U32 R2, R7, 0x8, R2 ;  /* 0x0000000807027825 */ /* 0x001fca00078e0002 */
[----:B-1----:R-:W-:Y:S01]  /*00c0*/  STG.E.64 desc[UR4][R2.64], R4 ;  /* 0x0000000402007986 */ /* 0x002fe2000c101b04 */
[----:B------:R-:W-:Y:S05]  /*00d0*/  EXIT ;  /* 0x000000000000794d */ /* 0x000fea0003800000 */
.L_x_52:
        /* <DEDUP_REMOVED lines=10> */
.L_x_104:


//--------------------- .text._Z14kernel_jacf_wtiiPdS_S_PsS_i --------------------------
	.section	.text._Z14kernel_jacf_wtiiPdS_S_PsS_i,"ax",@progbits
	.align	128
        .global         _Z14kernel_jacf_wtiiPdS_S_PsS_i
        .type           _Z14kernel_jacf_wtiiPdS_S_PsS_i,@function
        .size           _Z14kernel_jacf_wtiiPdS_S_PsS_i,(.L_x_105 - _Z14kernel_jacf_wtiiPdS_S_PsS_i)
        .other          _Z14kernel_jacf_wtiiPdS_S_PsS_i,@"STO_CUDA_ENTRY STV_DEFAULT"
_Z14kernel_jacf_wtiiPdS_S_PsS_i:
.text._Z14kernel_jacf_wtiiPdS_S_PsS_i:
[----:B------:R-:W0:Y:S01]  /*0000*/  LDC R1, c[0x0][0x37c] ;  /* 0x0000df00ff017b82 */ /* 0x000e220000000800 */
[----:B------:R-:W1:Y:S01]  /*0010*/  S2R R5, SR_TID.Y ;  /* 0x0000000000057919 */ /* 0x000e620000002200 */
[----:B------:R-:W2:Y:S01]  /*0020*/  LDCU UR4, c[0x0][0x360] ;  /* 0x00006c00ff0477ac */ /* 0x000ea20008000800 */
[----:B0-----:R-:W-:Y:S01]  /*0030*/  IADD3 R1, PT, PT, R1, -0x40, RZ ;  /* 0xffffffc001017810 */ /* 0x001fe20007ffe0ff */
[----:B------:R-:W1:Y:S01]  /*0040*/  S2R R52, SR_CTAID.Y ;  /* 0x0000000000347919 */ /* 0x000e620000002600 */
[----:B------:R-:W1:Y:S01]  /*0050*/  LDCU UR5, c[0x0][0x364] ;  /* 0x00006c80ff0577ac */ /* 0x000e620008000800 */
[----:B------:R-:W2:Y:S01]  /*0060*/  S2R R0, SR_TID.X ;  /* 0x0000000000007919 */ /* 0x000ea20000002100 */
[----:B------:R-:W0:Y:S01]  /*0070*/  LDCU.64 UR6, c[0x0][0x380] ;  /* 0x00007000ff0677ac */ /* 0x000e220008000a00 */
[----:B------:R-:W2:Y:S01]  /*0080*/  S2R R53, SR_CTAID.X ;  /* 0x0000000000357919 */ /* 0x000ea20000002500 */
[----:B-1----:R-:W-:-:S05]  /*0090*/  IMAD R5, R52, UR5, R5 ;  /* 0x0000000534057c24 */ /* 0x002fca000f8e0205 */
[----:B0-----:R-:W-:Y:S01]  /*00a0*/  ISETP.GE.U32.AND P0, PT, R5, UR7, PT ;  /* 0x0000000705007c0c */ /* 0x001fe2000bf06070 */
[----:B--2---:R-:W-:-:S05]  /*00b0*/  IMAD R4, R53, UR4, R0 ;  /* 0x0000000435047c24 */ /* 0x004fca000f8e0200 */
[----:B------:R-:W-:-:S13]  /*00c0*/  ISETP.GE.U32.OR P0, PT, R4, UR6, P0 ;  /* 0x0000000604007c0c */ /* 0x000fda0008706470 */
[----:B------:R-:W-:Y:S05]  /*00d0*/  @P0 EXIT ;  /* 0x000000000000094d */ /* 0x000fea0003800000 */
[----:B------:R-:W0:Y:S01]  /*00e0*/  LDC.64 R2, c[0x0][0x3a0] ;  /* 0x0000e800ff027b82 */ /* 0x000e220000000a00 */
[----:B------:R-:W1:Y:S01]  /*00f0*/  LDCU.64 UR4, c[0x0][0x358] ;  /* 0x00006b00ff0477ac */ /* 0x000e620008000a00 */
[----:B------:R-:W-:-:S04]  /*0100*/  IMAD.SHL.U32 R7, R4, 0x2, RZ ;  /* 0x0000000204077824 */ /* 0x000fc800078e00ff */
[----:B0-----:R-:W-:-:S05]  /*0110*/  IMAD.WIDE.U32 R2, R7, 0x2, R2 ;  /* 0x0000000207027825 */ /* 0x001fca00078e0002 */
[----:B-1----:R-:W2:Y:S04]  /*0120*/  LDG.E.U16 R6, desc[UR4][R2.64] ;  /* 0x0000000402067981 */ /* 0x002ea8000c1e1500 */
[----:B------:R-:W3:Y:S01]  /*0130*/  LDG.E.U16 R7, desc[UR4][R2.64+0x2] ;  /* 0x0000020402077981 */ /* 0x000ee2000c1e1500 */
[----:B------:R-:W-:Y:S02]  /*0140*/  SHF.R.U32.HI R8, RZ, 0x3, R5 ;  /* 0x00000003ff087819 */ /* 0x000fe40000011605 */
[----:B--2---:R-:W-:Y:S02]  /*0150*/  PRMT R10, R6, 0x9910, RZ ;  /* 0x00009910060a7816 */ /* 0x004fe400000000ff */
[----:B---3--:R-:W-:Y:S02]  /*0160*/  LOP3.LUT R9, R7, R6, RZ, 0xfc, !PT ;  /* 0x0000000607097212 */ /* 0x008fe400078efcff */
[----:B------:R-:W-:-:S02]  /*0170*/  MOV R6, R10 ;  /* 0x0000000a00067202 */ /* 0x000fc40000000f00 */
[----:B------:R-:W-:Y:S02]  /*0180*/  PRMT R7, R7, 0x9910, RZ ;  /* 0x0000991007077816 */ /* 0x000fe400000000ff */
[C---:B------:R-:W-:Y:S02]  /*0190*/  ISETP.NE.AND P1, PT, R8.reuse, R6, PT ;  /* 0x000000060800720c */ /* 0x040fe40003f25270 */
[----:B------:R-:W-:Y:S02]  /*01a0*/  PRMT R9, R9, 0x9910, RZ ;  /* 0x0000991009097816 */ /* 0x000fe400000000ff */
[----:B------:R-:W-:-:S04]  /*01b0*/  ISETP.NE.AND P0, PT, R8, R7, P1 ;  /* 0x000000070800720c */ /* 0x000fc80000f05270 */
[----:B------:R-:W-:-:S13]  /*01c0*/  ISETP.LT.OR P0, PT, R9, RZ, P0 ;  /* 0x000000ff0900720c */ /* 0x000fda0000701670 */
[----:B------:R-:W-:Y:S05]  /*01d0*/  @P0 EXIT ;  /* 0x000000000000094d */ /* 0x000fea0003800000 */
[----:B------:R-:W0:Y:S01]  /*01e0*/  LDC.64 R2, c[0x0][0x390] ;  /* 0x0000e400ff027b82 */ /* 0x000e220000000a00 */
[----:B------:R-:W-:-:S04]  /*01f0*/  IMAD.SHL.U32 R9, R4, 0x8, RZ ;  /* 0x0000000804097824 */ /* 0x000fc800078e00ff */
[----:B0-----:R-:W-:-:S05]  /*0200*/  IMAD.WIDE.U32 R2, R9, 0x8, R2 ;  /* 0x0000000809027825 */ /* 0x001fca00078e0002 */
[----:B------:R0:W5:Y:S04]  /*0210*/  LDG.E.64 R40, desc[UR4][R2.64] ;  /* 0x0000000402287981 */ /* 0x000168000c1e1b00 */
[----:B------:R0:W5:Y:S04]  /*0220*/  LDG.E.64 R42, desc[UR4][R2.64+0x8] ;  /* 0x00000804022a7981 */ /* 0x000168000c1e1b00 */
[----:B------:R0:W5:Y:S04]  /*0230*/  LDG.E.64 R50, desc[UR4][R2.64+0x10] ;  /* 0x0000100402327981 */ /* 0x000168000c1e1b00 */
[----:B------:R0:W5:Y:S04]  /*0240*/  LDG.E.64 R44, desc[UR4][R2.64+0x18] ;  /* 0x00001804022c7981 */ /* 0x000168000c1e1b00 */
[----:B------:R0:W5:Y:S04]  /*0250*/  LDG.E.64 R48, desc[UR4][R2.64+0x20] ;  /* 0x0000200402307981 */ /* 0x000168000c1e1b00 */
[----:B------:R0:W5:Y:S04]  /*0260*/  LDG.E.64 R38, desc[UR4][R2.64+0x28] ;  /* 0x0000280402267981 */ /* 0x000168000c1e1b00 */
[----:B------:R0:W5:Y:S04]  /*0270*/  LDG.E.64 R46, desc[UR4][R2.64+0x30] ;  /* 0x00003004022e7981 */ /* 0x000168000c1e1b00 */
[----:B------:R0:W5:Y:S01]  /*0280*/  LDG.E.64 R36, desc[UR4][R2.64+0x38] ;  /* 0x0000380402247981 */ /* 0x000162000c1e1b00 */
[----:B------:R-:W-:Y:S01]  /*0290*/  BSSY.RECONVERGENT B0, `(.L_x_53) ;  /* 0x0000034000007945 */ /* 0x000fe20003800200 */
[----:B------:R-:W-:-:S03]  /*02a0*/  LOP3.LUT R4, R5, 0x7, RZ, 0xc0, !PT ;  /* 0x0000000705047812 */ /* 0x000fc600078ec0ff */
[----:B------:R-:W-:Y:S05]  /*02b0*/  @P1 BRA `(.L_x_54) ;  /* 0x0000000000601947 */ /* 0x000fea0003800000 */
[----:B0-----:R-:W0:Y:S01]  /*02c0*/  LDC.64 R2, c[0x0][0x398] ;  /* 0x0000e600ff027b82 */ /* 0x001e220000000a00 */
[----:B------:R-:W-:Y:S02]  /*02d0*/  HFMA2 R30, -RZ, RZ, 0, 0 ;  /* 0x00000000ff1e7431 */ /* 0x000fe400000001ff */
[----:B------:R-:W-:Y:S01]  /*02e0*/  IMAD.SHL.U32 R7, R7, 0x8, RZ ;  /* 0x0000000807077824 */ /* 0x000fe200078e00ff */
[----:B------:R-:W-:Y:S01]  /*02f0*/  LEA R33, R4, R1, 0x3 ;  /* 0x0000000104217211 */ /* 0x000fe200078e18ff */
[----:B------:R-:W-:Y:S01]  /*0300*/  STL.128 [R1], RZ ;  /* 0x000000ff01007387 */ /* 0x000fe20000100c00 */
[----:B------:R-:W-:-:S03]  /*0310*/  MOV R31, 0x3ff00000 ;  /* 0x3ff00000001f7802 */ /* 0x000fc60000000f00 */
[----:B------:R-:W-:Y:S04]  /*0320*/  STL.128 [R1+0x10], RZ ;  /* 0x000010ff01007387 */ /* 0x000fe80000100c00 */
[----:B------:R-:W-:Y:S04]  /*0330*/  STL.128 [R1+0x20], RZ ;  /* 0x000020ff01007387 */ /* 0x000fe80000100c00 */
[----:B------:R-:W-:Y:S04]  /*0340*/  STL.128 [R1+0x30], RZ ;  /* 0x000030ff01007387 */ /* 0x000fe80000100c00 */
[----:B------:R1:W-:Y:S01]  /*0350*/  STL.64 [R33], R30 ;  /* 0x0000001e21007387 */ /* 0x0003e20000100a00 */
[----:B0-----:R-:W-:-:S03]  /*0360*/  IMAD.WIDE R2, R7, 0x8, R2 ;  /* 0x0000000807027825 */ /* 0x001fc600078e0202 */
[----:B------:R0:W5:Y:S04]  /*0370*/  LDL.128 R8, [R1+0x10] ;  /* 0x0000100001087983 */ /* 0x0001680000100c00 */
[----:B------:R0:W5:Y:S04]  /*0380*/  LDL.128 R4, [R1] ;  /* 0x0000000001047983 */ /* 0x0001680000100c00 */
[----:B------:R0:W5:Y:S04]  /*0390*/  LDL.128 R12, [R1+0x20] ;  /* 0x00002000010c7983 */ /* 0x0001680000100c00 */
[----:B------:R0:W5:Y:S04]  /*03a0*/  LDL.128 R16, [R1+0x30] ;  /* 0x0000300001107983 */ /* 0x0001680000100c00 */
[----:B------:R0:W5:Y:S04]  /*03b0*/  LDG.E.64 R20, desc[UR4][R2.64] ;  /* 0x0000000402147981 */ /* 0x000168000c1e1b00 */
[----:B------:R0:W5:Y:S04]  /*03c0*/  LDG.E.64 R22, desc[UR4][R2.64+0x8] ;  /* 0x0000080402167981 */ /* 0x000168000c1e1b00 */
[----:B------:R0:W5:Y:S04]  /*03d0*/  LDG.E.64 R24, desc[UR4][R2.64+0x10] ;  /* 0x0000100402187981 */ /* 0x000168000c1e1b00 */
[----:B------:R0:W5:Y:S04]  /*03e0*/  LDG.E.64 R26, desc[UR4][R2.64+0x18] ;  /* 0x00001804021a7981 */ /* 0x000168000c1e1b00 */
[----:B------:R0:W5:Y:S04]  /*03f0*/  LDG.E.64 R28, desc[UR4][R2.64+0x20] ;  /* 0x00002004021c7981 */ /* 0x000168000c1e1b00 */
[----:B-1----:R0:W5:Y:S04]  /*0400*/  LDG.E.64 R30, desc[UR4][R2.64+0x28] ;  /* 0x00002804021e7981 */ /* 0x002168000c1e1b00 */
[----:B------:R0:W5:Y:S04]  /*0410*/  LDG.E.64 R32, desc[UR4][R2.64+0x30] ;  /* 0x0000300402207981 */ /* 0x000168000c1e1b00 */
[----:B------:R0:W5:Y:S01]  /*0420*/  LDG.E.64 R34, desc[UR4][R2.64+0x38] ;  /* 0x0000380402227981 */ /* 0x000162000c1e1b00 */
[----:B------:R-:W-:Y:S05]  /*0430*/  BRA `(.L_x_55) ;  /* 0x0000000000647947 */ /* 0x000fea0003800000 */
.L_x_54:
[----:B------:R-:W-:-:S13]  /*0440*/  ISETP.NE.AND P0, PT, R8, R7, PT ;  /* 0x000000070800720c */ /* 0x000fda0003f05270 */
[----:B------:R-:W-:Y:S05]  /*0450*/  @P0 BRA `(.L_x_55) ;  /* 0x00000000005c0947 */ /* 0x000fea0003800000 */
[----:B0-----:R-:W0:Y:S01]  /*0460*/  LDC.64 R2, c[0x0][0x398] ;  /* 0x0000e600ff027b82 */ /* 0x001e220000000a00 */
[----:B------:R-:W-:Y:S01]  /*0470*/  SHF.L.U32 R5, R6, 0x3, RZ ;  /* 0x0000000306057819 */ /* 0x000fe200000006ff */
[----:B------:R-:W-:Y:S02]  /*0480*/  HFMA2 R14, -RZ, RZ, 0, 0 ;  /* 0x00000000ff0e7431 */ /* 0x000fe400000001ff */
[----:B------:R-:W-:Y:S01]  /*0490*/  IMAD R17, R4, 0x8, R1 ;  /* 0x0000000804117824 */ /* 0x000fe200078e0201 */
[----:B------:R-:W-:Y:S01]  /*04a0*/  STL.128 [R1], RZ ;  /* 0x000000ff01007387 */ /* 0x000fe20000100c00 */
[----:B------:R-:W-:-:S03]  /*04b0*/  IMAD.MOV.U32 R15, RZ, RZ, 0x3ff00000 ;  /* 0x3ff00000ff0f7424 */ /* 0x000fc600078e00ff */
[----:B------:R-:W-:Y:S04]  /*04c0*/  STL.128 [R1+0x10], RZ ;  /* 0x000010ff01007387 */ /* 0x000fe80000100c00 */
[----:B------:R-:W-:Y:S04]  /*04d0*/  STL.128 [R1+0x20], RZ ;  /* 0x000020ff01007387 */ /* 0x000fe80000100c00 */
[----:B------:R-:W-:Y:S04]  /*04e0*/  STL.128 [R1+0x30], RZ ;  /* 0x000030ff01007387 */ /* 0x000fe80000100c00 */
[----:B------:R1:W-:Y:S01]  /*04f0*/  STL.64 [R17], R14 ;  /* 0x0000000e11007387 */ /* 0x0003e20000100a00 */
[----:B0-----:R-:W-:-:S03]  /*0500*/  IMAD.WIDE R2, R5, 0x8, R2 ;  /* 0x0000000805027825 */ /* 0x001fc600078e0202 */
[----:B------:R2:W5:Y:S04]  /*0510*/  LDL.128 R20, [R1] ;  /* 0x0000000001147983 */ /* 0x0005680000100c00 */
[----:B------:R2:W5:Y:S04]  /*0520*/  LDL.128 R24, [R1+0x10] ;  /* 0x0000100001187983 */ /* 0x0005680000100c00 */
        /* <DEDUP_REMOVED lines=9> */
[----:B------:R2:W5:Y:S02]  /*05c0*/  LDG.E.64 R18, desc[UR4][R2.64+0x38] ;  /* 0x0000380402127981 */ /* 0x000564000c1e1b00 */
.L_x_55:
[----:B------:R-:W-:Y:S05]  /*05d0*/  BSYNC.RECONVERGENT B0 ;  /* 0x0000000000007941 */ /* 0x000fea0003800200 */
.L_x_53:
[----:B0-2--5:R-:W-:Y:S01]  /*05e0*/  DMUL R2, R42, R6 ;  /* 0x000000062a027228 */ /* 0x025fe20000000000 */
[----:B------:R-:W0:Y:S01]  /*05f0*/  LDCU UR6, c[0x0][0x360] ;  /* 0x00006c00ff0677ac */ /* 0x000e220008000800 */
[----:B------:R-:W-:Y:S02]  /*0600*/  DMUL R54, R38, R10 ;  /* 0x0000000a26367228 */ /* 0x000fe40000000000 */
[----:B------:R-:W-:-:S04]  /*0610*/  DMUL R56, R40, R6 ;  /* 0x0000000628387228 */ /* 0x000fc80000000000 */
[----:B------:R-:W-:Y:S02]  /*0620*/  DFMA R2, R40, R4, -R2 ;  /* 0x000000042802722b */ /* 0x000fe40000000802 */
[----:B------:R-:W-:Y:S02]  /*0630*/  DFMA R54, R48, R8, -R54 ;  /* 0x000000083036722b */ /* 0x000fe40000000836 */
[----:B------:R-:W-:-:S06]  /*0640*/  DFMA R56, R42, R4, R56 ;  /* 0x000000042a38722b */ /* 0x000fcc0000000038 */
[----:B------:R-:W-:Y:S01]  /*0650*/  DADD R2, R2, R54 ;  /* 0x0000000002027229 */ /* 0x000fe20000000036 */
[----:B0-----:R-:W-:Y:S01]  /*0660*/  IMAD R0, R53, UR6, R0 ;  /* 0x0000000635007c24 */ /* 0x001fe2000f8e0200 */
[----:B------:R-:W-:Y:S01]  /*0670*/  DMUL R54, R48, R10 ;  /* 0x0000000a30367228 */ /* 0x000fe20000000000 */
[----:B------:R-:W0:Y:S03]  /*0680*/  LDCU UR6, c[0x0][0x364] ;  /* 0x00006c80ff0677ac */ /* 0x000e260008000800 */
[----:B------:R-:W-:Y:S02]  /*0690*/  SHF.L.U32 R0, R0, 0x3, RZ ;  /* 0x0000000300007819 */ /* 0x000fe400000006ff */
[----:B------:R-:W-:Y:S02]  /*06a0*/  DMUL R58, R2, R22 ;  /* 0x00000016023a7228 */ /* 0x000fe40000000000 */
[----:B------:R-:W-:-:S08]  /*06b0*/  DFMA R54, R38, R8, R54 ;  /* 0x000000082636722b */ /* 0x000fd00000000036 */
[----:B------:R-:W-:Y:S02]  /*06c0*/  DADD R54, R56, R54 ;  /* 0x0000000038367229 */ /* 0x000fe40000000036 */
[-C--:B------:R-:W-:Y:S02]  /*06d0*/  DMUL R56, R44, R6.reuse ;  /* 0x000000062c387228 */ /* 0x080fe40000000000 */
[----:B------:R-:W-:-:S04]  /*06e0*/  DMUL R6, R50, R6 ;  /* 0x0000000632067228 */ /* 0x000fc80000000000 */
[----:B------:R-:W-:Y:S02]  /*06f0*/  DFMA R58, R54, R20, -R58 ;  /* 0x00000014363a722b */ /* 0x000fe4000000083a */
[-C--:B------:R-:W-:Y:S02]  /*0700*/  DFMA R56, R50, R4.reuse, -R56 ;  /* 0x000000043238722b */ /* 0x080fe40000000838 */
[----:B------:R-:W-:Y:S02]  /*0710*/  DFMA R6, R44, R4, R6 ;  /* 0x000000042c06722b */ /* 0x000fe40000000006 */
[-C--:B------:R-:W-:Y:S02]  /*0720*/  DMUL R4, R36, R10.reuse ;  /* 0x0000000a24047228 */ /* 0x080fe40000000000 */
[----:B------:R-:W-:-:S06]  /*0730*/  DMUL R10, R46, R10 ;  /* 0x0000000a2e0a7228 */ /* 0x000fcc0000000000 */
[-C--:B------:R-:W-:Y:S02]  /*0740*/  DFMA R4, R46, R8.reuse, -R4 ;  /* 0x000000082e04722b */ /* 0x080fe40000000804 */
[----:B------:R-:W-:Y:S02]  /*0750*/  DFMA R10, R36, R8, R10 ;  /* 0x00000008240a722b */ /* 0x000fe4000000000a */
[----:B------:R-:W-:-:S04]  /*0760*/  DMUL R8, R42, R14 ;  /* 0x0000000e2a087228 */ /* 0x000fc80000000000 */
[----:B------:R-:W-:-:S04]  /*0770*/  DADD R56, R56, R4 ;  /* 0x0000000038387229 */ /* 0x000fc80000000004 */
[C---:B------:R-:W-:Y:S02]  /*0780*/  DFMA R8, R40.reuse, R12, -R8 ;  /* 0x0000000c2808722b */ /* 0x040fe40000000808 */
[----:B------:R-:W-:-:S08]  /*0790*/  DMUL R40, R40, R14 ;  /* 0x0000000e28287228 */ /* 0x000fd00000000000 */
[----:B------:R-:W-:Y:S02]  /*07a0*/  DFMA R42, R42, R12, R40 ;  /* 0x0000000c2a2a722b */ /* 0x000fe40000000028 */
[-C--:B------:R-:W-:Y:S02]  /*07b0*/  DMUL R40, R50, R14.reuse ;  /* 0x0000000e32287228 */ /* 0x080fe40000000000 */
[----:B------:R-:W-:-:S06]  /*07c0*/  DMUL R14, R44, R14 ;  /* 0x0000000e2c0e7228 */ /* 0x000fcc0000000000 */
[----:B------:R-:W-:Y:S02]  /*07d0*/  DFMA R40, R44, R12, R40 ;  /* 0x0000000c2c28722b */ /* 0x000fe40000000028 */
[----:B------:R-:W-:Y:S02]  /*07e0*/  DADD R44, R6, R10 ;  /* 0x00000000062c7229 */ /* 0x000fe4000000000a */
[-C--:B------:R-:W-:Y:S02]  /*07f0*/  DMUL R10, R48, R18.reuse ;  /* 0x00000012300a7228 */ /* 0x080fe40000000000 */
[----:B------:R-:W-:-:S04]  /*0800*/  DMUL R6, R46, R18 ;  /* 0x000000122e067228 */ /* 0x000fc80000000000 */
[----:B------:R-:W-:Y:S02]  /*0810*/  DMUL R4, R44, R26 ;  /* 0x0000001a2c047228 */ /* 0x000fe40000000000 */
[C---:B------:R-:W-:Y:S02]  /*0820*/  DFMA R10, R38.reuse, R16, R10 ;  /* 0x00000010260a722b */ /* 0x040fe4000000000a */
[-C--:B------:R-:W-:Y:S02]  /*0830*/  DMUL R38, R38, R18.reuse ;  /* 0x0000001226267228 */ /* 0x080fe40000000000 */
[C---:B------:R-:W-:Y:S02]  /*0840*/  DMUL R18, R36.reuse, R18 ;  /* 0x0000001224127228 */ /* 0x040fe40000000000 */
[----:B------:R-:W-:Y:S02]  /*0850*/  DFMA R6, R36, R16, R6 ;  /* 0x000000102406722b */ /* 0x000fe40000000006 */
[----:B------:R-:W-:-:S02]  /*0860*/  DMUL R36, R54, R22 ;  /* 0x0000001636247228 */ /* 0x000fc40000000000 */
[----:B------:R-:W-:-:S06]  /*0870*/  DFMA R4, R56, R24, R4 ;  /* 0x000000183804722b */ /* 0x000fcc0000000004 */
[----:B------:R-:W-:-:S08]  /*0880*/  DFMA R36, R2, R20, R36 ;  /* 0x000000140224722b */ /* 0x000fd00000000024 */
[----:B------:R-:W-:Y:S02]  /*0890*/  DADD R4, R36, R4 ;  /* 0x0000000024047229 */ /* 0x000fe40000000004 */
[----:B------:R-:W-:-:S08]  /*08a0*/  DMUL R36, R56, R26 ;  /* 0x0000001a38247228 */ /* 0x000fd00000000000 */
[----:B------:R-:W-:-:S08]  /*08b0*/  DFMA R36, R44, R24, -R36 ;  /* 0x000000182c24722b */ /* 0x000fd00000000824 */
[----:B------:R-:W-:Y:S02]  /*08c0*/  DADD R36, R58, R36 ;  /* 0x000000003a247229 */ /* 0x000fe40000000024 */
[----:B------:R-:W-:-:S08]  /*08d0*/  DMUL R58, R54, R30 ;  /* 0x0000001e363a7228 */ /* 0x000fd00000000000 */
[C---:B------:R-:W-:Y:S02]  /*08e0*/  DFMA R58, R2.reuse, R28, R58 ;  /* 0x0000001c023a722b */ /* 0x040fe4000000003a */
[----:B------:R-:W-:-:S08]  /*08f0*/  DMUL R2, R2, R30 ;  /* 0x0000001e02027228 */ /* 0x000fd00000000000 */
[----:B------:R-:W-:Y:S02]  /*0900*/  DFMA R54, R54, R28, -R2 ;  /* 0x0000001c3636722b */ /* 0x000fe40000000802 */
[----:B------:R-:W-:-:S08]  /*0910*/  DMUL R2, R44, R34 ;  /* 0x000000222c027228 */ /* 0x000fd00000000000 */
[C---:B------:R-:W-:Y:S02]  /*0920*/  DFMA R2, R56.reuse, R32, R2 ;  /* 0x000000203802722b */ /* 0x040fe40000000002 */
[----:B------:R-:W-:-:S06]  /*0930*/  DMUL R56, R56, R34 ;  /* 0x0000002238387228 */ /* 0x000fcc0000000000 */
[----:B------:R-:W-:Y:S01]  /*0940*/  DADD R2, R58, R2 ;  /* 0x000000003a027229 */ /* 0x000fe20000000002 */
[----:B------:R-:W0:Y:S01]  /*0950*/  S2R R59, SR_TID.Y ;  /* 0x00000000003b7919 */ /* 0x000e220000002200 */
[----:B------:R-:W-:Y:S02]  /*0960*/  DFMA R44, R44, R32, -R56 ;  /* 0x000000202c2c722b */ /* 0x000fe40000000838 */
[----:B------:R-:W1:Y:S02]  /*0970*/  LDC.64 R56, c[0x0][0x3a8] ;  /* 0x0000ea00ff387b82 */ /* 0x000e640000000a00 */
[----:B-1----:R-:W-:-:S04]  /*0980*/  IMAD.WIDE.U32 R56, R0, 0x8, R56 ;  /* 0x0000000800387825 */ /* 0x002fc800078e0038 */
[----:B0-----:R-:W-:Y:S02]  /*0990*/  IMAD R59, R52, UR6, R59 ;  /* 0x00000006343b7c24 */ /* 0x001fe4000f8e023b */
[----:B------:R-:W2:Y:S01]  /*09a0*/  LDG.E.64 R52, desc[UR4][R56.64] ;  /* 0x0000000438347981 */ /* 0x000ea2000c1e1b00 */
[----:B------:R-:W-:Y:S01]  /*09b0*/  DADD R44, R54, R44 ;  /* 0x00000000362c7229 */ /* 0x000fe2000000002c */
[----:B------:R-:W-:Y:S01]  /*09c0*/  IMAD R59, R0, UR7, R59 ;  /* 0x00000007003b7c24 */ /* 0x000fe2000f8e023b */
[----:B--2---:R-:W-:Y:S01]  /*09d0*/  DMUL R52, R4, R52 ;  /* 0x0000003404347228 */ /* 0x004fe20000000000 */
[----:B------:R-:W0:Y:S02]  /*09e0*/  LDC.64 R4, c[0x0][0x388] ;  /* 0x0000e200ff047b82 */ /* 0x000e240000000a00 */
[----:B0-----:R-:W-:-:S05]  /*09f0*/  IMAD.WIDE.U32 R54, R59, 0x8, R4 ;  /* 0x000000083b367825 */ /* 0x001fca00078e0004 */
[----:B------:R0:W-:Y:S04]  /*0a00*/  STG.E.64 desc[UR4][R54.64], R52 ;  /* 0x0000003436007986 */ /* 0x0001e8000c101b04 */
[----:B------:R-:W2:Y:S01]  /*0a10*/  LDG.E.64 R60, desc[UR4][R56.64+0x8] ;  /* 0x00000804383c7981 */ /* 0x000ea2000c1e1b00 */
[----:B------:R-:W-:-:S05]  /*0a20*/  IADD3 R0, PT, PT, R59, UR7, RZ ;  /* 0x000000073b007c10 */ /* 0x000fca000fffe0ff */
[----:B------:R-:W-:Y:S01]  /*0a30*/  IMAD.WIDE.U32 R58, R0, 0x8, R4 ;  /* 0x00000008003a7825 */ /* 0x000fe200078e0004 */
[----:B--2---:R-:W-:-:S07]  /*0a40*/  DMUL R36, R36, R60 ;  /* 0x0000003c24247228 */ /* 0x004fce0000000000 */
[----:B------:R-:W-:Y:S04]  /*0a50*/  STG.E.64 desc[UR4][R58.64], R36 ;  /* 0x000000243a007986 */ /* 0x000fe8000c101b04 */
[----:B------:R-:W2:Y:S01]  /*0a60*/  LDG.E.64 R60, desc[UR4][R56.64+0x10] ;  /* 0x00001004383c7981 */ /* 0x000ea2000c1e1b00 */
[----:B------:R-:W-:Y:S01]  /*0a70*/  VIADD R0, R0, UR7 ;  /* 0x0000000700007c36 */ /* 0x000fe20008000000 */
[----:B--2---:R-:W-:-:S03]  /*0a80*/  DMUL R60, R2, R60 ;  /* 0x0000003c023c7228 */ /* 0x004fc60000000000 */
[----:B------:R-:W-:-:S05]  /*0a90*/  IMAD.WIDE.U32 R2, R0, 0x8, R4 ;  /* 0x0000000800027825 */ /* 0x000fca00078e0004 */
[----:B------:R1:W-:Y:S04]  /*0aa0*/  STG.E.64 desc[UR4][R2.64], R60 ;  /* 0x0000003c02007986 */ /* 0x0003e8000c101b04 */
[----:B0-----:R-:W2:Y:S01]  /*0ab0*/  LDG.E.64 R52, desc[UR4][R56.64+0x18] ;  /* 0x0000180438347981 */ /* 0x001ea2000c1e1b00 */
[----:B-1----:R-:W-:Y:S01]  /*0ac0*/  IADD3 R3, PT, PT, R0, UR7, RZ ;  /* 0x0000000700037c10 */ /* 0x002fe2000fffe0ff */
[----:B------:R-:W-:Y:S02]  /*0ad0*/  DFMA R12, R50, R12, -R14 ;  /* 0x0000000c320c722b */ /* 0x000fe4000000080e */
[-C--:B------:R-:W-:Y:S02]  /*0ae0*/  DFMA R38, R48, R16.reuse, -R38 ;  /* 0x000000103026722b */ /* 0x080fe40000000826 */
[----:B------:R-:W-:-:S02]  /*0af0*/  DFMA R18, R46, R16, -R18 ;  /* 0x000000102e12722b */ /* 0x000fc40000000812 */
[----:B------:R-:W-:Y:S02]  /*0b00*/  DADD R10, R42, R10 ;  /* 0x000000002a0a7229 */ /* 0x000fe4000000000a */
[----:B------:R-:W-:Y:S02]  /*0b10*/  DADD R6, R40, R6 ;  /* 0x0000000028067229 */ /* 0x000fe40000000006 */
[----:B--2---:R-:W-:Y:S01]  /*0b20*/  DMUL R44, R44, R52 ;  /* 0x000000342c2c7228 */ /* 0x004fe20000000000 */
[----:B------:R-:W-:-:S06]  /*0b30*/  IMAD.WIDE.U32 R52, R3, 0x8, R4 ;  /* 0x0000000803347825 */ /* 0x000fcc00078e0004 */
[----:B------:R-:W-:Y:S04]  /*0b40*/  STG.E.64 desc[UR4][R52.64], R44 ;  /* 0x0000002c34007986 */ /* 0x000fe8000c101b04 */
[----:B------:R-:W2:Y:S01]  /*0b50*/  LDG.E.64 R36, desc[UR4][R56.64+0x20] ;  /* 0x0000200438247981 */ /* 0x000ea2000c1e1b00 */
[----:B------:R-:W-:Y:S02]  /*0b60*/  DADD R8, R8, R38 ;  /* 0x0000000008087229 */ /* 0x000fe40000000026 */
[----:B------:R-:W-:Y:S02]  /*0b70*/  DADD R12, R12, R18 ;  /* 0x000000000c0c7229 */ /* 0x000fe40000000012 */
[----:B------:R-:W-:Y:S01]  /*0b80*/  DMUL R14, R10, R22 ;  /* 0x000000160a0e7228 */ /* 0x000fe20000000000 */
[----:B------:R-:W-:Y:S01]  /*0b90*/  IADD3 R19, PT, PT, R3, UR7, RZ ;  /* 0x0000000703137c10 */ /* 0x000fe2000fffe0ff */
[----:B------:R-:W-:-:S04]  /*0ba0*/  DMUL R16, R6, R26 ;  /* 0x0000001a06107228 */ /* 0x000fc80000000000 */
[----:B------:R-:W-:Y:S02]  /*0bb0*/  IMAD.WIDE.U32 R2, R19, 0x8, R4 ;  /* 0x0000000813027825 */ /* 0x000fe400078e0004 */
[----:B------:R-:W-:Y:S02]  /*0bc0*/  DFMA R14, R8, R20, R14 ;  /* 0x00000014080e722b */ /* 0x000fe4000000000e */
[----:B------:R-:W-:-:S08]  /*0bd0*/  DFMA R16, R12, R24, R16 ;  /* 0x000000180c10722b */ /* 0x000fd00000000010 */
[----:B------:R-:W-:-:S08]  /*0be0*/  DADD R14, R14, R16 ;  /* 0x000000000e0e7229 */ /* 0x000fd00000000010 */
[----:B--2---:R-:W-:-:S07]  /*0bf0*/  DMUL R14, R14, R36 ;  /* 0x000000240e0e7228 */ /* 0x004fce0000000000 */
[----:B------:R0:W-:Y:S04]  /*0c00*/  STG.E.64 desc[UR4][R2.64], R14 ;  /* 0x0000000e02007986 */ /* 0x0001e8000c101b04 */
[----:B------:R-:W2:Y:S01]  /*0c10*/  LDG.E.64 R16, desc[UR4][R56.64+0x28] ;  /* 0x0000280438107981 */ /* 0x000ea2000c1e1b00 */
[----:B------:R-:W-:Y:S02]  /*0c20*/  DMUL R22, R8, R22 ;  /* 0x0000001608167228 */ /* 0x000fe40000000000 */
[----:B------:R-:W-:-:S06]  /*0c30*/  DMUL R26, R12, R26 ;  /* 0x0000001a0c1a7228 */ /* 0x000fcc0000000000 */
[----:B------:R-:W-:Y:S02]  /*0c40*/  DFMA R22, R10, R20, -R22 ;  /* 0x000000140a16722b */ /* 0x000fe40000000816 */
[----:B------:R-:W-:Y:S01]  /*0c50*/  DFMA R26, R6, R24, -R26 ;  /* 0x00000018061a722b */ /* 0x000fe2000000081a */
[----:B------:R-:W-:-:S04]  /*0c60*/  VIADD R25, R19, UR7 ;  /* 0x0000000713197c36 */ /* 0x000fc80008000000 */
[----:B------:R-:W-:-:S03]  /*0c70*/  IMAD.WIDE.U32 R18, R25, 0x8, R4 ;  /* 0x0000000819127825 */ /* 0x000fc600078e0004 */
[----:B------:R-:W-:-:S08]  /*0c80*/  DADD R22, R22, R26 ;  /* 0x0000000016167229 */ /* 0x000fd0000000001a */
[----:B--2---:R-:W-:-:S07]  /*0c90*/  DMUL R16, R22, R16 ;  /* 0x0000001016107228 */ /* 0x004fce0000000000 */
[----:B------:R1:W-:Y:S04]  /*0ca0*/  STG.E.64 desc[UR4][R18.64], R16 ;  /* 0x0000001012007986 */ /* 0x0003e8000c101b04 */
[----:B------:R-:W2:Y:S01]  /*0cb0*/  LDG.E.64 R20, desc[UR4][R56.64+0x30] ;  /* 0x0000300438147981 */ /* 0x000ea2000c1e1b00 */
[----:B0-----:R-:W-:Y:S01]  /*0cc0*/  DMUL R2, R10, R30 ;  /* 0x0000001e0a027228 */ /* 0x001fe20000000000 */
[----:B------:R-:W-:Y:S01]  /*0cd0*/  IADD3 R25, PT, PT, R25, UR7, RZ ;  /* 0x0000000719197c10 */ /* 0x000fe2000fffe0ff */
[----:B------:R-:W-:-:S06]  /*0ce0*/  DMUL R14, R6, R34 ;  /* 0x00000022060e7228 */ /* 0x000fcc0000000000 */
[----:B------:R-:W-:Y:S02]  /*0cf0*/  DFMA R2, R8, R28, R2 ;  /* 0x0000001c0802722b */ /* 0x000fe40000000002 */
[----:B------:R-:W-:-:S08]  /*0d00*/  DFMA R14, R12, R32, R14 ;  /* 0x000000200c0e722b */ /* 0x000fd0000000000e */
[----:B------:R-:W-:Y:S01]  /*0d10*/  DADD R2, R2, R14 ;  /* 0x0000000002027229 */ /* 0x000fe2000000000e */
[----:B------:R-:W-:-:S07]  /*0d20*/  IMAD.WIDE.U32 R14, R25, 0x8, R4 ;  /* 0x00000008190e7825 */ /* 0x000fce00078e0004 */
[----:B--2---:R-:W-:-:S07]  /*0d30*/  DMUL R2, R2, R20 ;  /* 0x0000001402027228 */ /* 0x004fce0000000000 */
[----:B------:R-:W-:Y:S04]  /*0d40*/  STG.E.64 desc[UR4][R14.64], R2 ;  /* 0x000000020e007986 */ /* 0x000fe8000c101b04 */
[----:B-1----:R-:W2:Y:S01]  /*0d50*/  LDG.E.64 R16, desc[UR4][R56.64+0x38] ;  /* 0x0000380438107981 */ /* 0x002ea2000c1e1b00 */
[----:B------:R-:W-:Y:S01]  /*0d60*/  DMUL R8, R8, R30 ;  /* 0x0000001e08087228 */ /* 0x000fe20000000000 */
[----:B------:R-:W-:Y:S01]  /*0d70*/  IADD3 R25, PT, PT, R25, UR7, RZ ;  /* 0x0000000719197c10 */ /* 0x000fe2000fffe0ff */
[----:B------:R-:W-:-:S04]  /*0d80*/  DMUL R12, R12, R34 ;  /* 0x000000220c0c7228 */ /* 0x000fc80000000000 */
[----:B------:R-:W-:Y:S02]  /*0d90*/  IMAD.WIDE.U32 R4, R25, 0x8, R4 ;  /* 0x0000000819047825 */ /* 0x000fe400078e0004 */
[----:B------:R-:W-:Y:S02]  /*0da0*/  DFMA R8, R10, R28, -R8 ;  /* 0x0000001c0a08722b */ /* 0x000fe40000000808 */
[----:B------:R-:W-:-:S08]  /*0db0*/  DFMA R12, R6, R32, -R12 ;  /* 0x00000020060c722b */ /* 0x000fd0000000080c */
[----:B------:R-:W-:-:S08]  /*0dc0*/  DADD R8, R8, R12 ;  /* 0x0000000008087229 */ /* 0x000fd0000000000c */
[----:B--2---:R-:W-:-:S07]  /*0dd0*/  DMUL R8, R8, R16 ;  /* 0x0000001008087228 */ /* 0x004fce0000000000 */
[----:B------:R-:W-:Y:S01]  /*0de0*/  STG.E.64 desc[UR4][R4.64], R8 ;  /* 0x0000000804007986 */ /* 0x000fe2000c101b04 */
[----:B------:R-:W-:Y:S05]  /*0df0*/  EXIT ;  /* 0x000000000000794d */ /* 0x000fea0003800000 */
.L_x_56:
        /* <DEDUP_REMOVED lines=16> */
.L_x_105:


//--------------------- .text._Z14kernel_func_wtiPdS_S_PsS_i --------------------------
	.section	.text._Z14kernel_func_wtiPdS_S_PsS_i,"ax",@progbits
	.align	128
        .global         _Z14kernel_func_wtiPdS_S_PsS_i
        .type           _Z14kernel_func_wtiPdS_S_PsS_i,@function
        .size           _Z14kernel_func_wtiPdS_S_PsS_i,(.L_x_106 - _Z14kernel_func_wtiPdS_S_PsS_i)
        .other          _Z14kernel_func_wtiPdS_S_PsS_i,@"STO_CUDA_ENTRY STV_DEFAULT"
_Z14kernel_func_wtiPdS_S_PsS_i:
.text._Z14kernel_func_wtiPdS_S_PsS_i:
[----:B------:R-:W-:Y:S01]  /*0000*/  LDC R1, c[0x0][0x37c] ;  /* 0x0000df00ff017b82 */ /* 0x000fe20000000800 */
[----:B------:R-:W0:Y:S01]  /*0010*/  S2R R6, SR_TID.X ;  /* 0x0000000000067919 */ /* 0x000e220000002100 */
[----:B------:R-:W0:Y:S01]  /*0020*/  LDCU UR4, c[0x0][0x360] ;  /* 0x00006c00ff0477ac */ /* 0x000e220008000800 */
[----:B------:R-:W0:Y:S01]  /*0030*/  S2R R7, SR_CTAID.X ;  /* 0x0000000000077919 */ /* 0x000e220000002500 */
[----:B------:R-:W1:Y:S01]  /*0040*/  LDCU UR5, c[0x0][0x380] ;  /* 0x00007000ff0577ac */ /* 0x000e620008000800 */
[----:B0-----:R-:W-:-:S05]  /*0050*/  IMAD R0, R7, UR4, R6 ;  /* 0x0000000407007c24 */ /* 0x001fca000f8e0206 */
[----:B-1----:R-:W-:-:S13]  /*0060*/  ISETP.GE.U32.AND P0, PT, R0, UR5, PT ;  /* 0x0000000500007c0c */ /* 0x002fda000bf06070 */
[----:B------:R-:W-:Y:S05]  /*0070*/  @P0 EXIT ;  /* 0x000000000000094d */ /* 0x000fea0003800000 */
[----:B------:R-:W0:Y:S01]  /*0080*/  LDC.64 R2, c[0x0][0x3a0] ;  /* 0x0000e800ff027b82 */ /* 0x000e220000000a00 */
[----:B------:R-:W1:Y:S01]  /*0090*/  LDCU.64 UR4, c[0x0][0x358] ;  /* 0x00006b00ff0477ac */ /* 0x000e620008000a00 */
[----:B------:R-:W-:-:S05]  /*00a0*/  SHF.L.U32 R5, R0, 0x1, RZ ;  /* 0x0000000100057819 */ /* 0x000fca00000006ff */
[----:B0-----:R-:W-:-:S05]  /*00b0*/  IMAD.WIDE.U32 R2, R5, 0x2, R2 ;  /* 0x0000000205027825 */ /* 0x001fca00078e0002 */
[----:B-1----:R-:W2:Y:S04]  /*00c0*/  LDG.E.U16 R30, desc[UR4][R2.64] ;  /* 0x00000004021e7981 */ /* 0x002ea8000c1e1500 */
[----:B------:R-:W2:Y:S02]  /*00d0*/  LDG.E.U16 R37, desc[UR4][R2.64+0x2] ;  /* 0x0000020402257981 */ /* 0x000ea4000c1e1500 */
[----:B--2---:R-:W-:-:S04]  /*00e0*/  LOP3.LUT R0, R30, R37, RZ, 0xfc, !PT ;  /* 0x000000251e007212 */ /* 0x004fc800078efcff */
[----:B------:R-:W-:-:S04]  /*00f0*/  PRMT R0, R0, 0x9910, RZ ;  /* 0x0000991000007816 */ /* 0x000fc800000000ff */
[----:B------:R-:W-:-:S13]  /*0100*/  ISETP.GE.AND P0, PT, R0, RZ, PT ;  /* 0x000000ff0000720c */ /* 0x000fda0003f06270 */
[----:B------:R-:W-:Y:S05]  /*0110*/  @!P0 EXIT ;  /* 0x000000000000894d */ /* 0x000fea0003800000 */
[----:B------:R-:W0:Y:S01]  /*0120*/  LDCU UR6, c[0x0][0x360] ;  /* 0x00006c00ff0677ac */ /* 0x000e220008000800 */
[----:B------:R-:W1:Y:S08]  /*0130*/  LDC.64 R2, c[0x0][0x398] ;  /* 0x0000e600ff027b82 */ /* 0x000e700000000a00 */
[----:B------:R-:W2:Y:S01]  /*0140*/  LDC.64 R4, c[0x0][0x390] ;  /* 0x0000e400ff047b82 */ /* 0x000ea20000000a00 */
[----:B0-----:R-:W-:-:S05]  /*0150*/  IMAD R0, R7, UR6, R6 ;  /* 0x0000000607007c24 */ /* 0x001fca000f8e0206 */
[----:B------:R-:W-:Y:S01]  /*0160*/  SHF.L.U32 R0, R0, 0x3, RZ ;  /* 0x0000000300007819 */ /* 0x000fe200000006ff */
[----:B-1----:R-:W-:-:S05]  /*0170*/  IMAD.WIDE.U32 R30, R30, 0x40, R2 ;  /* 0x000000401e1e7825 */ /* 0x002fca00078e0002 */
[----:B------:R-:W3:Y:S01]  /*0180*/  LDG.E.64 R10, desc[UR4][R30.64+0x8] ;  /* 0x000008041e0a7981 */ /* 0x000ee2000c1e1b00 */
[----:B--2---:R-:W-:-:S03]  /*0190*/  IMAD.WIDE.U32 R4, R0, 0x8, R4 ;  /* 0x0000000800047825 */ /* 0x004fc600078e0004 */
[----:B------:R-:W2:Y:S04]  /*01a0*/  LDG.E.64 R6, desc[UR4][R30.64] ;  /* 0x000000041e067981 */ /* 0x000ea8000c1e1b00 */
[----:B------:R-:W3:Y:S04]  /*01b0*/  LDG.E.64 R12, desc[UR4][R4.64+0x8] ;  /* 0x00000804040c7981 */ /* 0x000ee8000c1e1b00 */
[----:B------:R-:W4:Y:S04]  /*01c0*/  LDG.E.64 R18, desc[UR4][R4.64+0x18] ;  /* 0x0000180404127981 */ /* 0x000f28000c1e1b00 */
[----:B------:R-:W5:Y:S04]  /*01d0*/  LDG.E.64 R14, desc[UR4][R4.64] ;  /* 0x00000004040e7981 */ /* 0x000f68000c1e1b00 */
[----:B------:R-:W5:Y:S04]  /*01e0*/  LDG.E.64 R22, desc[UR4][R4.64+0x10] ;  /* 0x0000100404167981 */ /* 0x000f68000c1e1b00 */
[----:B------:R-:W5:Y:S04]  /*01f0*/  LDG.E.64 R24, desc[UR4][R30.64+0x28] ;  /* 0x000028041e187981 */ /* 0x000f68000c1e1b00 */
[----:B------:R-:W5:Y:S01]  /*0200*/  LDG.E.64 R16, desc[UR4][R30.64+0x20] ;  /* 0x000020041e107981 */ /* 0x000f62000c1e1b00 */
[----:B---3--:R-:W-:-:S02]  /*0210*/  DMUL R34, R10, R12 ;  /* 0x0000000c0a227228 */ /* 0x008fc40000000000 */
[----:B--2---:R-:W-:Y:S02]  /*0220*/  DMUL R8, R6, R12 ;  /* 0x0000000c06087228 */ /* 0x004fe40000000000 */
[-C--:B----4-:R-:W-:Y:S02]  /*0230*/  DMUL R26, R10, R18.reuse ;  /* 0x000000120a1a7228 */ /* 0x090fe40000000000 */
[C---:B------:R-:W-:Y:S02]  /*0240*/  DMUL R20, R6.reuse, R18 ;  /* 0x0000001206147228 */ /* 0x040fe40000000000 */
[-C--:B-----5:R-:W-:Y:S02]  /*0250*/  DFMA R34, R6, R14.reuse, -R34 ;  /* 0x0000000e0622722b */ /* 0x0a0fe40000000822 */
[----:B------:R-:W-:Y:S02]  /*0260*/  DFMA R8, R10, R14, R8 ;  /* 0x0000000e0a08722b */ /* 0x000fe40000000008 */
[----:B------:R-:W-:-:S02]  /*0270*/  DFMA R6, R6, R22, -R26 ;  /* 0x000000160606722b */ /* 0x000fc4000000081a */
[----:B------:R-:W-:Y:S02]  /*0280*/  DFMA R10, R10, R22, R20 ;  /* 0x000000160a0a722b */ /* 0x000fe40000000014 */
[C---:B------:R-:W-:Y:S02]  /*0290*/  DMUL R26, R24.reuse, R12 ;  /* 0x0000000c181a7228 */ /* 0x040fe40000000000 */
[----:B------:R-:W-:Y:S02]  /*02a0*/  DMUL R20, R24, R18 ;  /* 0x0000001218147228 */ /* 0x000fe40000000000 */
[----:B------:R-:W-:-:S04]  /*02b0*/  DMUL R28, R16, R12 ;  /* 0x0000000c101c7228 */ /* 0x000fc80000000000 */
[C---:B------:R-:W-:Y:S02]  /*02c0*/  DFMA R12, R16.reuse, R14, -R26 ;  /* 0x0000000e100c722b */ /* 0x040fe4000000081a */
[C---:B------:R-:W-:Y:S02]  /*02d0*/  DMUL R26, R16.reuse, R18 ;  /* 0x00000012101a7228 */ /* 0x040fe40000000000 */
[----:B------:R-:W-:Y:S01]  /*02e0*/  DFMA R16, R16, R22, -R20 ;  /* 0x000000161010722b */ /* 0x000fe20000000814 */
[----:B------:R-:W2:Y:S04]  /*02f0*/  LDG.E.64 R18, desc[UR4][R30.64+0x18] ;  /* 0x000018041e127981 */ /* 0x000ea8000c1e1b00 */
[----:B------:R-:W2:Y:S01]  /*0300*/  LDG.E.64 R20, desc[UR4][R4.64+0x28] ;  /* 0x0000280404147981 */ /* 0x000ea2000c1e1b00 */
[----:B------:R-:W-:-:S02]  /*0310*/  DFMA R14, R24, R14, R28 ;  /* 0x0000000e180e722b */ /* 0x000fc4000000001c */
[----:B------:R-:W-:Y:S01]  /*0320*/  DFMA R22, R24, R22, R26 ;  /* 0x000000161816722b */ /* 0x000fe2000000001a */
[----:B------:R-:W3:Y:S04]  /*0330*/  LDG.E.64 R28, desc[UR4][R30.64+0x38] ;  /* 0x000038041e1c7981 */ /* 0x000ee8000c1e1b00 */
[----:B------:R-:W4:Y:S04]  /*0340*/  LDG.E.64 R24, desc[UR4][R30.64+0x10] ;  /* 0x000010041e187981 */ /* 0x000f28000c1e1b00 */
[----:B------:R-:W4:Y:S04]  /*0350*/  LDG.E.64 R26, desc[UR4][R4.64+0x20] ;  /* 0x00002004041a7981 */ /* 0x000f28000c1e1b00 */
[----:B------:R-:W5:Y:S01]  /*0360*/  LDG.E.64 R30, desc[UR4][R30.64+0x30] ;  /* 0x000030041e1e7981 */ /* 0x000f62000c1e1b00 */
[----:B------:R-:W-:-:S03]  /*0370*/  IMAD.WIDE.U32 R2, R37, 0x40, R2 ;  /* 0x0000004025027825 */ /* 0x000fc600078e0002 */
[----:B------:R-:W5:Y:S01]  /*0380*/  LDG.E.64 R36, desc[UR4][R4.64+0x30] ;  /* 0x0000300404247981 */ /* 0x000f62000c1e1b00 */
[----:B--2---:R-:W-:-:S08]  /*0390*/  DMUL R32, R18, R20 ;  /* 0x0000001412207228 */ /* 0x004fd00000000000 */
[----:B----4-:R-:W-:-:S08]  /*03a0*/  DFMA R32, R24, R26, -R32 ;  /* 0x0000001a1820722b */ /* 0x010fd00000000820 */
[----:B------:R-:W-:Y:S02]  /*03b0*/  DADD R32, R34, R32 ;  /* 0x0000000022207229 */ /* 0x000fe40000000020 */
[----:B------:R-:W-:-:S08]  /*03c0*/  DMUL R34, R24, R20 ;  /* 0x0000001418227228 */ /* 0x000fd00000000000 */
[----:B------:R-:W-:-:S08]  /*03d0*/  DFMA R34, R18, R26, R34 ;  /* 0x0000001a1222722b */ /* 0x000fd00000000022 */
[----:B------:R-:W-:Y:S02]  /*03e0*/  DADD R8, R8, R34 ;  /* 0x0000000008087229 */ /* 0x000fe40000000022 */
[-C--:B---3--:R-:W-:Y:S02]  /*03f0*/  DMUL R34, R28, R20.reuse ;  /* 0x000000141c227228 */ /* 0x088fe40000000000 */
[----:B-----5:R-:W-:-:S06]  /*0400*/  DMUL R20, R30, R20 ;  /* 0x000000141e147228 */ /* 0x020fcc0000000000 */
[-C--:B------:R-:W-:Y:S02]  /*0410*/  DFMA R34, R30, R26.reuse, -R34 ;  /* 0x0000001a1e22722b */ /* 0x080fe40000000822 */
[----:B------:R-:W-:Y:S02]  /*0420*/  DFMA R26, R28, R26, R20 ;  /* 0x0000001a1c1a722b */ /* 0x000fe40000000014 */
[----:B------:R-:W2:Y:S06]  /*0430*/  LDG.E.64 R20, desc[UR4][R4.64+0x38] ;  /* 0x0000380404147981 */ /* 0x000eac000c1e1b00 */
[----:B------:R-:W-:Y:S01]  /*0440*/  DADD R14, R14, R26 ;  /* 0x000000000e0e7229 */ /* 0x000fe2000000001a */
[----:B------:R-:W3:Y:S01]  /*0450*/  LDG.E.64 R4, desc[UR4][R2.64+0x18] ;  /* 0x0000180402047981 */ /* 0x000ee2000c1e1b00 */
[----:B--2---:R-:W-:-:S08]  /*0460*/  DMUL R26, R18, R20 ;  /* 0x00000014121a7228 */ /* 0x004fd00000000000 */
[C---:B------:R-:W-:Y:S02]  /*0470*/  DFMA R26, R24.reuse, R36, -R26 ;  /* 0x00000024181a722b */ /* 0x040fe4000000081a */
[----:B------:R-:W-:-:S08]  /*0480*/  DMUL R24, R24, R20 ;  /* 0x0000001418187228 */ /* 0x000fd00000000000 */
[----:B------:R-:W-:Y:S02]  /*0490*/  DFMA R18, R18, R36, R24 ;  /* 0x000000241212722b */ /* 0x000fe40000000018 */
[-C--:B------:R-:W-:Y:S02]  /*04a0*/  DMUL R24, R28, R20.reuse ;  /* 0x000000141c187228 */ /* 0x080fe40000000000 */
[----:B------:R-:W-:-:S08]  /*04b0*/  DMUL R20, R30, R20 ;  /* 0x000000141e147228 */ /* 0x000fd00000000000 */
[-C--:B------:R-:W-:Y:S02]  /*04c0*/  DFMA R28, R28, R36.reuse, R20 ;  /* 0x000000241c1c722b */ /* 0x080fe40000000014 */
[----:B------:R-:W2:Y:S01]  /*04d0*/  LDG.E.64 R20, desc[UR4][R2.64+0x8] ;  /* 0x0000080402147981 */ /* 0x000ea2000c1e1b00 */
[----:B------:R-:W-:Y:S02]  /*04e0*/  DFMA R30, R30, R36, -R24 ;  /* 0x000000241e1e722b */ /* 0x000fe40000000818 */
[----:B------:R-:W-:Y:S01]  /*04f0*/  DADD R24, R10, R18 ;  /* 0x000000000a187229 */ /* 0x000fe20000000012 */
[----:B------:R-:W4:Y:S04]  /*0500*/  LDG.E.64 R10, desc[UR4][R2.64] ;  /* 0x00000004020a7981 */ /* 0x000f28000c1e1b00 */
[----:B------:R-:W5:Y:S01]  /*0510*/  LDG.E.64 R18, desc[UR4][R2.64+0x10] ;  /* 0x0000100402127981 */ /* 0x000f62000c1e1b00 */
[----:B------:R-:W-:-:S02]  /*0520*/  DADD R6, R6, R26 ;  /* 0x0000000006067229 */ /* 0x000fc4000000001a */
[----:B------:R-:W-:Y:S02]  /*0530*/  DADD R16, R16, R30 ;  /* 0x0000000010107229 */ /* 0x000fe4000000001e */
[----:B---3--:R-:W-:Y:S02]  /*0540*/  DMUL R30, R24, R4 ;  /* 0x00000004181e7228 */ /* 0x008fe40000000000 */
[----:B------:R-:W-:Y:S02]  /*0550*/  DADD R28, R22, R28 ;  /* 0x00000000161c7229 */ /* 0x000fe4000000001c */
[----:B------:R-:W-:Y:S02]  /*0560*/  DADD R12, R12, R34 ;  /* 0x000000000c0c7229 */ /* 0x000fe40000000022 */
[----:B--2---:R-:W-:-:S08]  /*0570*/  DMUL R26, R8, R20 ;  /* 0x00000014081a7228 */ /* 0x004fd00000000000 */
[----:B----4-:R-:W-:Y:S02]  /*0580*/  DFMA R26, R32, R10, R26 ;  /* 0x0000000a201a722b */ /* 0x010fe4000000001a */
[----:B-----5:R-:W-:Y:S02]  /*0590*/  DFMA R30, R6, R18, R30 ;  /* 0x00000012061e722b */ /* 0x020fe4000000001e */
[----:B------:R-:W-:-:S06]  /*05a0*/  DMUL R22, R32, R20 ;  /* 0x0000001420167228 */ /* 0x000fcc0000000000 */
[----:B------:R-:W-:Y:S02]  /*05b0*/  DADD R26, R26, R30 ;  /* 0x000000001a1a7229 */ /* 0x000fe4000000001e */
[----:B------:R-:W-:Y:S02]  /*05c0*/  DMUL R30, R6, R4 ;  /* 0x00000004061e7228 */ /* 0x000fe40000000000 */
[----:B------:R-:W-:-:S06]  /*05d0*/  DFMA R22, R8, R10, -R22 ;  /* 0x0000000a0816722b */ /* 0x000fcc0000000816 */
[----:B------:R-:W-:Y:S02]  /*05e0*/  DFMA R30, R24, R18, -R30 ;  /* 0x00000012181e722b */ /* 0x000fe4000000081e */
[----:B------:R-:W-:-:S06]  /*05f0*/  DMUL R34, R12, R20 ;  /* 0x000000140c227228 */ /* 0x000fcc0000000000 */
[----:B------:R-:W-:Y:S02]  /*0600*/  DADD R22, R22, R30 ;  /* 0x0000000016167229 */ /* 0x000fe4000000001e */
[C---:B------:R-:W-:Y:S02]  /*0610*/  DMUL R30, R14.reuse, R20 ;  /* 0x000000140e1e7228 */ /* 0x040fe40000000000 */
[----:B------:R-:W-:-:S06]  /*0620*/  DFMA R34, R14, R10, -R34 ;  /* 0x0000000a0e22722b */ /* 0x000fcc0000000822 */
[----:B------:R-:W-:Y:S02]  /*0630*/  DFMA R20, R12, R10, R30 ;  /* 0x0000000a0c14722b */ /* 0x000fe4000000001e */
[-C--:B------:R-:W-:Y:S02]  /*0640*/  DMUL R10, R28, R4.reuse ;  /* 0x000000041c0a7228 */ /* 0x080fe40000000000 */
[----:B------:R-:W-:-:S06]  /*0650*/  DMUL R30, R16, R4 ;  /* 0x00000004101e7228 */ /* 0x000fcc0000000000 */
[-C--:B------:R-:W-:Y:S02]  /*0660*/  DFMA R4, R16, R18.reuse, R10 ;  /* 0x000000121004722b */ /* 0x080fe4000000000a */
[----:B------:R-:W2:Y:S01]  /*0670*/  LDG.E.64 R10, desc[UR4][R2.64+0x28] ;  /* 0x00002804020a7981 */ /* 0x000ea2000c1e1b00 */
[----:B------:R-:W-:-:S03]  /*0680*/  DFMA R18, R28, R18, -R30 ;  /* 0x000000121c12722b */ /* 0x000fc6000000081e */
[----:B------:R-:W3:Y:S02]  /*0690*/  LDG.E.64 R30, desc[UR4][R2.64+0x20] ;  /* 0x00002004021e7981 */ /* 0x000ee4000c1e1b00 */
[----:B------:R-:W-:Y:S02]  /*06a0*/  DADD R20, R20, R4 ;  /* 0x0000000014147229 */ /* 0x000fe40000000004 */
[----:B------:R-:W4:Y:S01]  /*06b0*/  LDG.E.64 R4, desc[UR4][R2.64+0x38] ;  /* 0x0000380402047981 */ /* 0x000f22000c1e1b00 */
[----:B------:R-:W-:-:S03]  /*06c0*/  DADD R18, R34, R18 ;  /* 0x0000000022127229 */ /* 0x000fc60000000012 */
[----:B------:R-:W5:Y:S01]  /*06d0*/  LDG.E.64 R34, desc[UR4][R2.64+0x30] ;  /* 0x0000300402227981 */ /* 0x000f62000c1e1b00 */
[----:B--2---:R-:W-:-:S08]  /*06e0*/  DMUL R36, R8, R10 ;  /* 0x0000000a08247228 */ /* 0x004fd00000000000 */
[C---:B---3--:R-:W-:Y:S02]  /*06f0*/  DFMA R36, R32.reuse, R30, R36 ;  /* 0x0000001e2024722b */ /* 0x048fe40000000024 */
[----:B------:R-:W-:-:S08]  /*0700*/  DMUL R32, R32, R10 ;  /* 0x0000000a20207228 */ /* 0x000fd00000000000 */
[----:B------:R-:W-:Y:S02]  /*0710*/  DFMA R8, R8, R30, -R32 ;  /* 0x0000001e0808722b */ /* 0x000fe40000000820 */
[-C--:B------:R-:W-:Y:S02]  /*0720*/  DMUL R32, R14, R10.reuse ;  /* 0x0000000a0e207228 */ /* 0x080fe40000000000 */
[----:B------:R-:W-:-:S08]  /*0730*/  DMUL R10, R12, R10 ;  /* 0x0000000a0c0a7228 */ /* 0x000fd00000000000 */
[-C--:B------:R-:W-:Y:S01]  /*0740*/  DFMA R10, R14, R30.reuse, -R10 ;  /* 0x0000001e0e0a722b */ /* 0x080fe2000000080a */
[----:B------:R-:W0:Y:S01]  /*0750*/  LDC.64 R14, c[0x0][0x3a8] ;  /* 0x0000ea00ff0e7b82 */ /* 0x000e220000000a00 */
[----:B------:R-:W-:Y:S02]  /*0760*/  DFMA R32, R12, R30, R32 ;  /* 0x0000001e0c20722b */ /* 0x000fe40000000020 */
[----:B----4-:R-:W-:-:S08]  /*0770*/  DMUL R12, R24, R4 ;  /* 0x00000004180c7228 */ /* 0x010fd00000000000 */
[----:B-----5:R-:W-:-:S08]  /*0780*/  DFMA R12, R6, R34, R12 ;  /* 0x00000022060c722b */ /* 0x020fd0000000000c */
[----:B------:R-:W-:Y:S01]  /*0790*/  DADD R36, R36, R12 ;  /* 0x0000000024247229 */ /* 0x000fe2000000000c */
[----:B0-----:R-:W-:-:S05]  /*07a0*/  IMAD.WIDE.U32 R2, R0, 0x8, R14 ;  /* 0x0000000800027825 */ /* 0x001fca00078e000e */
[----:B------:R-:W2:Y:S02]  /*07b0*/  LDG.E.64 R12, desc[UR4][R2.64] ;  /* 0x00000004020c7981 */ /* 0x000ea4000c1e1b00 */
[----:B--2---:R-:W-:Y:S01]  /*07c0*/  DMUL R26, R26, R12 ;  /* 0x0000000c1a1a7228 */ /* 0x004fe20000000000 */
[----:B------:R-:W0:Y:S02]  /*07d0*/  LDC.64 R12, c[0x0][0x388] ;  /* 0x0000e200ff0c7b82 */ /* 0x000e240000000a00 */
[----:B0-----:R-:W-:-:S05]  /*07e0*/  IMAD.WIDE.U32 R12, R0, 0x8, R12 ;  /* 0x00000008000c7825 */ /* 0x001fca00078e000c */
[----:B------:R-:W-:Y:S04]  /*07f0*/  STG.E.64 desc[UR4][R12.64], R26 ;  /* 0x0000001a0c007986 */ /* 0x000fe8000c101b04 */
[----:B------:R-:W2:Y:S02]  /*0800*/  LDG.E.64 R14, desc[UR4][R2.64+0x8] ;  /* 0x00000804020e7981 */ /* 0x000ea4000c1e1b00 */
[----:B--2---:R-:W-:-:S07]  /*0810*/  DMUL R14, R22, R14 ;  /* 0x0000000e160e7228 */ /* 0x004fce0000000000 */
[----:B------:R-:W-:Y:S04]  /*0820*/  STG.E.64 desc[UR4][R12.64+0x8], R14 ;  /* 0x0000080e0c007986 */ /* 0x000fe8000c101b04 */
[----:B------:R-:W2:Y:S01]  /*0830*/  LDG.E.64 R22, desc[UR4][R2.64+0x10] ;  /* 0x0000100402167981 */ /* 0x000ea2000c1e1b00 */
[----:B------:R-:W-:Y:S02]  /*0840*/  DMUL R6, R6, R4 ;  /* 0x0000000406067228 */ /* 0x000fe40000000000 */
[----:B--2---:R-:W-:-:S07]  /*0850*/  DMUL R22, R36, R22 ;  /* 0x0000001624167228 */ /* 0x004fce0000000000 */
[----:B------:R-:W-:Y:S04]  /*0860*/  STG.E.64 desc[UR4][R12.64+0x10], R22 ;  /* 0x000010160c007986 */ /* 0x000fe8000c101b04 */
[----:B------:R-:W2:Y:S01]  /*0870*/  LDG.E.64 R30, desc[UR4][R2.64+0x18] ;  /* 0x00001804021e7981 */ /* 0x000ea2000c1e1b00 */
[----:B------:R-:W-:-:S08]  /*0880*/  DFMA R6, R24, R34, -R6 ;  /* 0x000000221806722b */ /* 0x000fd00000000806 */
[----:B------:R-:W-:-:S08]  /*0890*/  DADD R6, R8, R6 ;  /* 0x0000000008067229 */ /* 0x000fd00000000006 */
[----:B--2---:R-:W-:-:S07]  /*08a0*/  DMUL R30, R6, R30 ;  /* 0x0000001e061e7228 */ /* 0x004fce0000000000 */
[----:B------:R-:W-:Y:S04]  /*08b0*/  STG.E.64 desc[UR4][R12.64+0x18], R30 ;  /* 0x0000181e0c007986 */ /* 0x000fe8000c101b04 */
[----:B------:R-:W2:Y:S02]  /*08c0*/  LDG.E.64 R6, desc[UR4][R2.64+0x20] ;  /* 0x0000200402067981 */ /* 0x000ea4000c1e1b00 */
[----:B--2---:R-:W-:-:S07]  /*08d0*/  DMUL R20, R20, R6 ;  /* 0x0000000614147228 */ /* 0x004fce0000000000 */
[----:B------:R-:W-:Y:S04]  /*08e0*/  STG.E.64 desc[UR4][R12.64+0x20], R20 ;  /* 0x000020140c007986 */ /* 0x000fe8000c101b04 */
[----:B------:R-:W2:Y:S02]  /*08f0*/  LDG.E.64 R6, desc[UR4][R2.64+0x28] ;  /* 0x0000280402067981 */ /* 0x000ea4000c1e1b00 */
[----:B--2---:R-:W-:-:S07]  /*0900*/  DMUL R18, R18, R6 ;  /* 0x0000000612127228 */ /* 0x004fce0000000000 */
[----:B------:R-:W-:Y:S04]  /*0910*/  STG.E.64 desc[UR4][R12.64+0x28], R18 ;  /* 0x000028120c007986 */ /* 0x000fe8000c101b04 */
[----:B------:R-:W2:Y:S01]  /*0920*/  LDG.E.64 R8, desc[UR4][R2.64+0x30] ;  /* 0x0000300402087981 */ /* 0x000ea2000c1e1b00 */
[----:B------:R-:W-:-:S08]  /*0930*/  DMUL R6, R28, R4 ;  /* 0x000000041c067228 */ /* 0x000fd00000000000 */
[----:B------:R-:W-:-:S08]  /*0940*/  DFMA R6, R16, R34, R6 ;  /* 0x000000221006722b */ /* 0x000fd00000000006 */
[----:B------:R-:W-:-:S08]  /*0950*/  DADD R6, R32, R6 ;  /* 0x0000000020067229 */ /* 0x000fd00000000006 */
[----:B--2---:R-:W-:-:S07]  /*0960*/  DMUL R6, R6, R8 ;  /* 0x0000000806067228 */ /* 0x004fce0000000000 */
[----:B------:R-:W-:Y:S04]  /*0970*/  STG.E.64 desc[UR4][R12.64+0x30], R6 ;  /* 0x000030060c007986 */ /* 0x000fe8000c101b04 */
[----:B------:R-:W2:Y:S01]  /*0980*/  LDG.E.64 R8, desc[UR4][R2.64+0x38] ;  /* 0x0000380402087981 */ /* 0x000ea2000c1e1b00 */
[----:B------:R-:W-:-:S08]  /*0990*/  DMUL R4, R16, R4 ;  /* 0x0000000410047228 */ /* 0x000fd00000000000 */
[----:B------:R-:W-:-:S08]  /*09a0*/  DFMA R4, R28, R34, -R4 ;  /* 0x000000221c04722b */ /* 0x000fd00000000804 */
[----:B------:R-:W-:-:S08]  /*09b0*/  DADD R4, R10, R4 ;  /* 0x000000000a047229 */ /* 0x000fd00000000004 */
[----:B--2---:R-:W-:-:S07]  /*09c0*/  DMUL R4, R4, R8 ;  /* 0x0000000804047228 */ /* 0x004fce0000000000 */
[----:B------:R-:W-:Y:S01]  /*09d0*/  STG.E.64 desc[UR4][R12.64+0x38], R4 ;  /* 0x000038040c007986 */ /* 0x000fe2000c101b04 */
[----:B------:R-:W-:Y:S05]  /*09e0*/  EXIT ;  /* 0x000000000000794d */ /* 0x000fea0003800000 */
.L_x_57:
        /* <DEDUP_REMOVED lines=9> */
.L_x_106:


//--------------------- .text._Z19kernel_deriv_robustiiiiiidPdS_S_PsPiS_ --------------------------
	.section	.text._Z19kernel_deriv_robustiiiiiidPdS_S_PsPiS_,"ax",@progbits
	.align	128
        .global         _Z19kernel_deriv_robustiiiiiidPdS_S_PsPiS_
        .type           _Z19kernel_deriv_robustiiiiiidPdS_S_PsPiS_,@function
        .size           _Z19kernel_deriv_robustiiiiiidPdS_S_PsPiS_,(.L_x_98 - _Z19kernel_deriv_robustiiiiiidPdS_S_PsPiS_)
        .other          _Z19kernel_deriv_robustiiiiiidPdS_S_PsPiS_,@"STO_CUDA_ENTRY STV_DEFAULT"
_Z19kernel_deriv_robustiiiiiidPdS_S_PsPiS_:
.text._Z19kernel_deriv_robustiiiiiidPdS_S_PsPiS_:
[----:B------:R-:W0:Y:S01]  /*0000*/  LDC R1, c[0x0][0x37c] ;  /* 0x0000df00ff017b82 */ /* 0x000e220000000800 */
[----:B------:R-:W1:Y:S01]  /*0010*/  S2R R0, SR_TID.X ;  /* 0x0000000000007919 */ /* 0x000e620000002100 */
[----:B------:R-:W1:Y:S01]  /*0020*/  LDCU UR4, c[0x0][0x360] ;  /* 0x00006c00ff0477ac */ /* 0x000e620008000800 */
[----:B0-----:R-:W-:Y:S01]  /*0030*/  VIADD R1, R1, 0xffffff80 ;  /* 0xffffff8001017836 */ /* 0x001fe20000000000 */
[----:B------:R-:W1:Y:S01]  /*0040*/  S2R R3, SR_CTAID.X ;  /* 0x0000000000037919 */ /* 0x000e620000002500 */
[----:B------:R-:W0:Y:S01]  /*0050*/  LDCU.64 UR6, c[0x0][0x390] ;  /* 0x00007200ff0677ac */ /* 0x000e220008000a00 */
[----:B-1----:R-:W-:-:S05]  /*0060*/  IMAD R0, R3, UR4, R0 ;  /* 0x0000000403007c24 */ /* 0x002fca000f8e0200 */
[C---:B0-----:R-:W-:Y:S01]  /*0070*/  ISETP.GE.U32.AND P0, PT, R0.reuse, UR6, PT ;  /* 0x0000000600007c0c */ /* 0x041fe2000bf06070 */
[----:B------:R-:W-:-:S12]  /*0080*/  VIADD R0, R0, UR7 ;  /* 0x0000000700007c36 */ /* 0x000fd80008000000 */
[----:B------:R-:W-:Y:S05]  /*0090*/  @P0 EXIT ;  /* 0x000000000000094d */ /* 0x000fea0003800000 */
[----:B------:R-:W0:Y:S01]  /*00a0*/  LDCU.64 UR4, c[0x0][0x388] ;  /* 0x00007100ff0477ac */ /* 0x000e220008000a00 */
[----:B------:R-:W-:Y:S01]  /*00b0*/  IMAD.MOV.U32 R6, RZ, RZ, RZ ;  /* 0x000000ffff067224 */ /* 0x000fe200078e00ff */
[----:B------:R-:W1:Y:S01]  /*00c0*/  LDCU.64 UR6, c[0x0][0x358] ;  /* 0x00006b00ff0677ac */ /* 0x000e620008000a00 */
[----:B0-----:R-:W-:-:S09]  /*00d0*/  UISETP.GE.AND UP0, UPT, UR4, 0x1, UPT ;  /* 0x000000010400788c */ /* 0x001fd2000bf06270 */
[----:B-1----:R-:W-:Y:S05]  /*00e0*/  BRA.U !UP0, `(.L_x_58) ;  /* 0x0000000108607547 */ /* 0x002fea000b800000 */
[----:B------:R-:W0:Y:S01]  /*00f0*/  LDC.64 R2, c[0x0][0x3c0] ;  /* 0x0000f000ff027b82 */ /* 0x000e220000000a00 */
[----:B------:R-:W-:Y:S01]  /*0100*/  HFMA2 R6, -RZ, RZ, 0, 0 ;  /* 0x00000000ff067431 */ /* 0x000fe200000001ff */
[----:B------:R-:W-:Y:S01]  /*0110*/  BSSY.RECONVERGENT B0, `(.L_x_58) ;  /* 0x0000015000007945 */ /* 0x000fe20003800200 */
[----:B------:R-:W1:Y:S01]  /*0120*/  LDCU UR8, c[0x0][0x388] ;  /* 0x00007100ff0877ac */ /* 0x000e620008000800 */
[----:B------:R-:W2:Y:S01]  /*0130*/  LDCU UR9, c[0x0][0x388] ;  /* 0x00007100ff0977ac */ /* 0x000ea20008000800 */
[----:B------:R-:W-:-:S12]  /*0140*/  USHF.L.U32 UR4, UR5, 0x3, URZ ;  /* 0x0000000305047899 */ /* 0x000fd800080006ff */
.L_x_62:
[----:B------:R-:W-:-:S04]  /*0150*/  IMAD.SHL.U32 R5, R6, 0x2, RZ ;  /* 0x0000000206057824 */ /* 0x000fc800078e00ff */
[----:B0-----:R-:W-:-:S05]  /*0160*/  IMAD.WIDE.U32 R4, R5, 0x4, R2 ;  /* 0x0000000405047825 */ /* 0x001fca00078e0002 */
[----:B------:R-:W3:Y:S01]  /*0170*/  LDG.E R7, desc[UR6][R4.64+0x4] ;  /* 0x0000040604077981 */ /* 0x000ee2000c1e1900 */
[----:B------:R-:W-:Y:S01]  /*0180*/  BSSY.RELIABLE B1, `(.L_x_59) ;  /* 0x0000009000017945 */ /* 0x000fe20003800100 */
[----:B---3--:R-:W-:-:S13]  /*0190*/  ISETP.GE.U32.AND P0, PT, R0, R7, PT ;  /* 0x000000070000720c */ /* 0x008fda0003f06070 */
[----:B------:R-:W-:Y:S05]  /*01a0*/  @!P0 BRA `(.L_x_60) ;  /* 0x0000000000188947 */ /* 0x000fea0003800000 */
[----:B------:R-:W3:Y:S02]  /*01b0*/  LDG.E R4, desc[UR6][R4.64] ;  /* 0x0000000604047981 */ /* 0x000ee4000c1e1900 */
[----:B---3--:R-:W-:-:S04]  /*01c0*/  IMAD R7, R4, UR4, R7 ;  /* 0x0000000404077c24 */ /* 0x008fc8000f8e0207 */
[----:B------:R-:W-:-:S05]  /*01d0*/  VIADD R7, R7, 0xffffffff ;  /* 0xffffffff07077836 */ /* 0x000fca0000000000 */
[----:B------:R-:W-:-:S13]  /*01e0*/  ISETP.GT.U32.AND P0, PT, R0, R7, PT ;  /* 0x000000070000720c */ /* 0x000fda0003f04070 */
[----:B------:R-:W-:Y:S05]  /*01f0*/  @!P0 BREAK.RELIABLE B1 ;  /* 0x0000000000018942 */ /* 0x000fea0003800100 */
[----:B------:R-:W-:Y:S05]  /*0200*/  @!P0 BRA `(.L_x_61) ;  /* 0x0000000000148947 */ /* 0x000fea0003800000 */
.L_x_60:
[----:B-12---:R-:W-:Y:S05]  /*0210*/  BSYNC.RELIABLE B1 ;  /* 0x0000000000017941 */ /* 0x006fea0003800100 */
.L_x_59:
[----:B------:R-:W-:-:S05]  /*0220*/  VIADD R6, R6, 0x1 ;  /* 0x0000000106067836 */ /* 0x000fca0000000000 */
[----:B------:R-:W-:-:S13]  /*0230*/  ISETP.NE.AND P0, PT, R6, UR9, PT ;  /* 0x0000000906007c0c */ /* 0x000fda000bf05270 */
[----:B------:R-:W-:Y:S05]  /*0240*/  @P0 BRA `(.L_x_62) ;  /* 0xfffffffc00c00947 */ /* 0x000fea000383ffff */
[----:B------:R-:W-:-:S07]  /*0250*/  MOV R6, UR8 ;  /* 0x0000000800067c02 */ /* 0x000fce0008000f00 */
.L_x_61:
[----:B-12---:R-:W-:Y:S05]  /*0260*/  BSYNC.RECONVERGENT B0 ;  /* 0x0000000000007941 */ /* 0x006fea0003800200 */
.L_x_58:
[----:B------:R-:W0:Y:S01]  /*0270*/  LDC R9, c[0x0][0x388] ;  /* 0x0000e200ff097b82 */ /* 0x000e220000000800 */
[----:B------:R-:W1:Y:S01]  /*0280*/  LDCU.64 UR8, c[0x0][0x398] ;  /* 0x00007300ff0877ac */ /* 0x000e620008000a00 */
[----:B------:R-:W-:Y:S01]  /*0290*/  BSSY.RECONVERGENT B0, `(.L_x_63) ;  /* 0x0000011000007945 */ /* 0x000fe20003800200 */
[----:B------:R-:W-:Y:S01]  /*02a0*/  IMAD.MOV.U32 R5, RZ, RZ, RZ ;  /* 0x000000ffff057224 */ /* 0x000fe200078e00ff */
[----:B0-----:R-:W-:-:S13]  /*02b0*/  ISETP.NE.AND P0, PT, R6, R9, PT ;  /* 0x000000090600720c */ /* 0x001fda0003f05270 */
[----:B-1----:R-:W-:Y:S05]  /*02c0*/  @P0 BRA `(.L_x_64) ;  /* 0x0000000000340947 */ /* 0x002fea0003800000 */
[----:B------:R-:W0:Y:S01]  /*02d0*/  LDC.64 R2, c[0x0][0x3c0] ;  /* 0x0000f000ff027b82 */ /* 0x000e220000000a00 */
[----:B------:R-:W-:-:S04]  /*02e0*/  IMAD.SHL.U32 R7, R9, 0x2, RZ ;  /* 0x0000000209077824 */ /* 0x000fc800078e00ff */
[----:B0-----:R-:W-:-:S05]  /*02f0*/  IMAD.WIDE.U32 R2, R7, 0x4, R2 ;  /* 0x0000000407027825 */ /* 0x001fca00078e0002 */
[----:B------:R-:W2:Y:S02]  /*0300*/  LDG.E R7, desc[UR6][R2.64+-0x4] ;  /* 0xfffffc0602077981 */ /* 0x000ea4000c1e1900 */
[----:B--2---:R-:W-:-:S13]  /*0310*/  ISETP.GE.U32.AND P0, PT, R0, R7, PT ;  /* 0x000000070000720c */ /* 0x004fda0003f06070 */
[----:B------:R-:W-:Y:S05]  /*0320*/  @!P0 BRA `(.L_x_64) ;  /* 0x00000000001c8947 */ /* 0x000fea0003800000 */
[----:B------:R-:W2:Y:S01]  /*0330*/  LDG.E R2, desc[UR6][R2.64+-0x8] ;  /* 0xfffff80602027981 */ /* 0x000ea2000c1e1900 */
[----:B------:R-:W2:Y:S02]  /*0340*/  LDCU UR4, c[0x0][0x38c] ;  /* 0x00007180ff0477ac */ /* 0x000ea40008000800 */
[----:B--2---:R-:W-:-:S04]  /*0350*/  IMAD R4, R2, UR4, RZ ;  /* 0x0000000402047c24 */ /* 0x004fc8000f8e02ff */
[----:B------:R-:W-:-:S05]  /*0360*/  IMAD R4, R4, 0x8, R7 ;  /* 0x0000000804047824 */ /* 0x000fca00078e0207 */
[----:B------:R-:W-:-:S04]  /*0370*/  IADD3 R5, PT, PT, R4, -0x1, RZ ;  /* 0xffffffff04057810 */ /* 0x000fc80007ffe0ff */
[----:B------:R-:W-:-:S04]  /*0380*/  ISETP.GT.U32.AND P0, PT, R0, R5, PT ;  /* 0x000000050000720c */ /* 0x000fc80003f04070 */
[----:B------:R-:W-:-:S09]  /*0390*/  SEL R5, RZ, 0xffffffff, P0 ;  /* 0xffffffffff057807 */ /* 0x000fd20000000000 */
.L_x_64:
[----:B------:R-:W-:Y:S05]  /*03a0*/  BSYNC.RECONVERGENT B0 ;  /* 0x0000000000007941 */ /* 0x000fea0003800200 */
.L_x_63:
[----:B------:R-:W-:Y:S01]  /*03b0*/  IMAD.IADD R38, R5, 0x1, R6 ;  /* 0x0000000105267824 */ /* 0x000fe200078e0206 */
[----:B------:R-:W-:Y:S01]  /*03c0*/  BSSY.RECONVERGENT B1, `(.L_x_65) ;  /* 0x0000205000017945 */ /* 0x000fe20003800200 */
[----:B------:R-:W-:-:S03]  /*03d0*/  CS2R R56, SRZ ;  /* 0x0000000000387805 */ /* 0x000fc6000001ff00 */
[----:B------:R-:W-:-:S13]  /*03e0*/  ISETP.GE.AND P0, PT, R38, R9, PT ;  /* 0x000000092600720c */ /* 0x000fda0003f06270 */
[----:B------:R-:W-:Y:S05]  /*03f0*/  @P0 BRA `(.L_x_66) ;  /* 0x0000002000040947 */ /* 0x000fea0003800000 */
[----:B------:R-:W0:Y:S01]  /*0400*/  LDC.64 R2, c[0x0][0x3c0] ;  /* 0x0000f000ff027b82 */ /* 0x000e220000000a00 */
[----:B------:R-:W-:Y:S01]  /*0410*/  IMAD.SHL.U32 R5, R38, 0x2, RZ ;  /* 0x0000000226057824 */ /* 0x000fe200078e00ff */
[----:B------:R-:W1:Y:S06]  /*0420*/  LDCU UR4, c[0x0][0x380] ;  /* 0x00007000ff0477ac */ /* 0x000e6c0008000800 */
[----:B------:R-:W2:Y:S08]  /*0430*/  LDC R13, c[0x0][0x38c] ;  /* 0x0000e300ff0d7b82 */ /* 0x000eb00000000800 */
[----:B------:R-:W3:Y:S01]  /*0440*/  LDC R8, c[0x0][0x384] ;  /* 0x0000e100ff087b82 */ /* 0x000ee20000000800 */
[----:B0-----:R-:W-:-:S05]  /*0450*/  IMAD.WIDE R2, R5, 0x4, R2 ;  /* 0x0000000405027825 */ /* 0x001fca00078e0202 */
[----:B------:R-:W4:Y:S04]  /*0460*/  LDG.E R11, desc[UR6][R2.64] ;  /* 0x00000006020b7981 */ /* 0x000f28000c1e1900 */
[----:B------:R0:W5:Y:S01]  /*0470*/  LDG.E R39, desc[UR6][R2.64+0x4] ;  /* 0x0000040602277981 */ /* 0x000162000c1e1900 */
[----:B--2---:R-:W-:Y:S01]  /*0480*/  IMAD.SHL.U32 R15, R13, 0x8, RZ ;  /* 0x000000080d0f7824 */ /* 0x004fe200078e00ff */
[----:B-1----:R-:W-:-:S03]  /*0490*/  UISETP.NE.AND UP0, UPT, UR4, URZ, UPT ;  /* 0x000000ff0400728c */ /* 0x002fc6000bf05270 */
[----:B------:R-:W1:Y:S01]  /*04a0*/  I2F.U32.RP R6, R15 ;  /* 0x0000000f00067306 */ /* 0x000e620000209000 */
[----:B------:R-:W-:Y:S01]  /*04b0*/  IMAD.MOV R9, RZ, RZ, -R15 ;  /* 0x000000ffff097224 */ /* 0x000fe200078e0a0f */
[----:B------:R-:W-:-:S06]  /*04c0*/  ISETP.NE.U32.AND P2, PT, R15, RZ, PT ;  /* 0x000000ff0f00720c */ /* 0x000fcc0003f45070 */
[----:B-1----:R-:W0:Y:S02]  /*04d0*/  MUFU.RCP R6, R6 ;  /* 0x0000000600067308 */ /* 0x002e240000001000 */
[----:B0-----:R-:W-:-:S06]  /*04e0*/  VIADD R2, R6, 0xffffffe ;  /* 0x0ffffffe06027836 */ /* 0x001fcc0000000000 */
[----:B------:R0:W1:Y:S02]  /*04f0*/  F2I.FTZ.U32.TRUNC.NTZ R3, R2 ;  /* 0x0000000200037305 */ /* 0x000064000021f000 */
[----:B0-----:R-:W-:Y:S01]  /*0500*/  MOV R2, RZ ;  /* 0x000000ff00027202 */ /* 0x001fe20000000f00 */
[----:B-1----:R-:W-:-:S04]  /*0510*/  IMAD R9, R9, R3, RZ ;  /* 0x0000000309097224 */ /* 0x002fc800078e02ff */
[----:B------:R-:W-:Y:S01]  /*0520*/  IMAD.HI.U32 R3, R3, R9, R2 ;  /* 0x0000000903037227 */ /* 0x000fe200078e0002 */
[-C--:B----4-:R-:W-:Y:S02]  /*0530*/  IABS R10, R11.reuse ;  /* 0x0000000b000a7213 */ /* 0x090fe40000000000 */
[----:B---3--:R-:W-:Y:S02]  /*0540*/  IADD3 R6, PT, PT, R11, -0x1, R8 ;  /* 0xffffffff0b067810 */ /* 0x008fe40007ffe008 */
[----:B------:R-:W0:Y:S01]  /*0550*/  I2F.RP R7, R10 ;  /* 0x0000000a00077306 */ /* 0x000e220000209400 */
[----:B-----5:R-:W-:Y:S01]  /*0560*/  IMAD.IADD R0, R0, 0x1, -R39 ;  /* 0x0000000100007824 */ /* 0x020fe200078e0a27 */
[-C--:B------:R-:W-:Y:S02]  /*0570*/  IABS R8, R11.reuse ;  /* 0x0000000b00087213 */ /* 0x080fe40000000000 */
[----:B------:R-:W-:Y:S01]  /*0580*/  IABS R2, R6 ;  /* 0x0000000600027213 */ /* 0x000fe20000000000 */
[----:B------:R-:W-:Y:S01]  /*0590*/  IMAD.HI.U32 R84, R3, R0, RZ ;  /* 0x0000000003547227 */ /* 0x000fe200078e00ff */
[----:B------:R-:W-:-:S02]  /*05a0*/  LOP3.LUT R6, R6, R11, RZ, 0x3c, !PT ;  /* 0x0000000b06067212 */ /* 0x000fc400078e3cff */
[----:B------:R-:W-:Y:S01]  /*05b0*/  MOV R3, R2 ;  /* 0x0000000200037202 */ /* 0x000fe20000000f00 */
[----:B------:R-:W-:Y:S01]  /*05c0*/  IMAD.MOV R8, RZ, RZ, -R8 ;  /* 0x000000ffff087224 */ /* 0x000fe200078e0a08 */
[----:B------:R-:W-:-:S03]  /*05d0*/  ISETP.GE.AND P3, PT, R6, RZ, PT ;  /* 0x000000ff0600720c */ /* 0x000fc60003f66270 */
[----:B------:R-:W-:Y:S01]  /*05e0*/  IMAD.MOV.U32 R2, RZ, RZ, R8 ;  /* 0x000000ffff027224 */ /* 0x000fe200078e0008 */
[----:B0-----:R-:W0:Y:S02]  /*05f0*/  MUFU.RCP R7, R7 ;  /* 0x0000000700077308 */ /* 0x001e240000001000 */
[----:B0-----:R-:W-:-:S06]  /*0600*/  IADD3 R4, PT, PT, R7, 0xffffffe, RZ ;  /* 0x0ffffffe07047810 */ /* 0x001fcc0007ffe0ff */
[----:B------:R0:W1:Y:S02]  /*0610*/  F2I.FTZ.U32.TRUNC.NTZ R5, R4 ;  /* 0x0000000400057305 */ /* 0x000064000021f000 */
[----:B0-----:R-:W-:Y:S02]  /*0620*/  IMAD.MOV.U32 R4, RZ, RZ, RZ ;  /* 0x000000ffff047224 */ /* 0x001fe400078e00ff */
[----:B-1----:R-:W-:-:S04]  /*0630*/  IMAD.MOV R7, RZ, RZ, -R5 ;  /* 0x000000ffff077224 */ /* 0x002fc800078e0a05 */
[----:B------:R-:W-:-:S04]  /*0640*/  IMAD R7, R7, R10, RZ ;  /* 0x0000000a07077224 */ /* 0x000fc800078e02ff */
[----:B------:R-:W-:-:S04]  /*0650*/  IMAD.HI.U32 R4, R5, R7, R4 ;  /* 0x0000000705047227 */ /* 0x000fc800078e0004 */
[----:B------:R-:W-:Y:S02]  /*0660*/  IMAD.MOV R5, RZ, RZ, -R84 ;  /* 0x000000ffff057224 */ /* 0x000fe400078e0a54 */
[----:B------:R-:W-:-:S04]  /*0670*/  IMAD.HI.U32 R41, R4, R3, RZ ;  /* 0x0000000304297227 */ /* 0x000fc800078e00ff */
[----:B------:R-:W-:Y:S02]  /*0680*/  IMAD R3, R41, R2, R3 ;  /* 0x0000000229037224 */ /* 0x000fe400078e0203 */
[----:B------:R-:W-:-:S03]  /*0690*/  IMAD R2, R15, R5, R0 ;  /* 0x000000050f027224 */ /* 0x000fc600078e0200 */
[----:B------:R-:W-:Y:S02]  /*06a0*/  ISETP.GT.U32.AND P5, PT, R10, R3, PT ;  /* 0x000000030a00720c */ /* 0x000fe40003fa4070 */
[----:B------:R-:W-:-:S11]  /*06b0*/  ISETP.GE.U32.AND P4, PT, R2, R15, PT ;  /* 0x0000000f0200720c */ /* 0x000fd60003f86070 */
[----:B------:R-:W-:Y:S02]  /*06c0*/  @!P5 IMAD.IADD R3, R3, 0x1, -R10 ;  /* 0x000000010303d824 */ /* 0x000fe400078e0a0a */
[----:B------:R-:W-:Y:S01]  /*06d0*/  @P4 IADD3 R2, PT, PT, -R15, R2, RZ ;  /* 0x000000020f024210 */ /* 0x000fe20007ffe1ff */
[----:B------:R-:W-:Y:S01]  /*06e0*/  @P4 VIADD R84, R84, 0x1 ;  /* 0x0000000154544836 */ /* 0x000fe20000000000 */
[----:B------:R-:W-:Y:S01]  /*06f0*/  ISETP.NE.AND P4, PT, R11, RZ, PT ;  /* 0x000000ff0b00720c */ /* 0x000fe20003f85270 */
[----:B------:R-:W-:Y:S01]  /*0700*/  @!P5 VIADD R41, R41, 0x1 ;  /* 0x000000012929d836 */ /* 0x000fe20000000000 */
[----:B------:R-:W-:Y:S01]  /*0710*/  ISETP.GE.U32.AND P1, PT, R2, R15, PT ;  /* 0x0000000f0200720c */ /* 0x000fe20003f26070 */
[----:B------:R-:W-:Y:S01]  /*0720*/  VIADD R2, R13, 0xffffffff ;  /* 0xffffffff0d027836 */ /* 0x000fe20000000000 */
[----:B------:R-:W-:-:S03]  /*0730*/  ISETP.GE.U32.AND P0, PT, R3, R10, PT ;  /* 0x0000000a0300720c */ /* 0x000fc60003f06070 */
[----:B------:R-:W-:-:S08]  /*0740*/  IMAD R2, R2, R13, RZ ;  /* 0x0000000d02027224 */ /* 0x000fd000078e02ff */
[----:B------:R-:W-:Y:S02]  /*0750*/  @P1 IADD3 R84, PT, PT, R84, 0x1, RZ ;  /* 0x0000000154541810 */ /* 0x000fe40007ffe0ff */
[----:B------:R-:W-:Y:S01]  /*0760*/  @!P2 LOP3.LUT R84, RZ, R15, RZ, 0x33, !PT ;  /* 0x0000000fff54a212 */ /* 0x000fe200078e33ff */
[----:B------:R-:W-:-:S04]  /*0770*/  @P0 VIADD R41, R41, 0x1 ;  /* 0x0000000129290836 */ /* 0x000fc80000000000 */
[----:B------:R-:W-:Y:S02]  /*0780*/  IMAD.MOV R3, RZ, RZ, -R84 ;  /* 0x000000ffff037224 */ /* 0x000fe400078e0a54 */
[----:B------:R-:W-:Y:S01]  /*0790*/  @!P3 IMAD.MOV R41, RZ, RZ, -R41 ;  /* 0x000000ffff29b224 */ /* 0x000fe200078e0a29 */
[----:B------:R-:W-:Y:S01]  /*07a0*/  @!P4 LOP3.LUT R41, RZ, R11, RZ, 0x33, !PT ;  /* 0x0000000bff29c212 */ /* 0x000fe200078e33ff */
[----:B------:R-:W-:Y:S01]  /*07b0*/  IMAD R40, R15, R3, R0 ;  /* 0x000000030f287224 */ /* 0x000fe200078e0200 */
[----:B------:R-:W-:Y:S06]  /*07c0*/  BRA.U !UP0, `(.L_x_66) ;  /* 0x0000001d08107547 */ /* 0x000fec000b800000 */
[----:B------:R-:W-:Y:S01]  /*07d0*/  UIADD3 UR4, UPT, UPT, -UR4, URZ, URZ ;  /* 0x000000ff04047290 */ /* 0x000fe2000fffe1ff */
[----:B------:R-:W-:Y:S01]  /*07e0*/  LEA.HI R2, R2, R2, RZ, 0x1 ;  /* 0x0000000202027211 */ /* 0x000fe200078f08ff */
[----:B------:R-:W-:Y:S01]  /*07f0*/  IMAD R39, R15, R84, R39 ;  /* 0x000000540f277224 */ /* 0x000fe200078e0227 */
[----:B------:R-:W-:Y:S02]  /*0800*/  SHF.L.U32 R38, R38, 0x3, RZ ;  /* 0x0000000326267819 */ /* 0x000fe400000006ff */
[----:B------:R-:W-:Y:S01]  /*0810*/  CS2R R36, SRZ ;  /* 0x0000000000247805 */ /* 0x000fe2000001ff00 */
[----:B------:R-:W-:Y:S01]  /*0820*/  IMAD.MOV.U32 R3, RZ, RZ, RZ ;  /* 0x000000ffff037224 */ /* 0x000fe200078e00ff */
[----:B------:R-:W-:Y:S02]  /*0830*/  CS2R R56, SRZ ;  /* 0x0000000000387805 */ /* 0x000fe4000001ff00 */
[----:B------:R-:W-:Y:S01]  /*0840*/  SHF.R.S32.HI R2, RZ, 0x1, R2 ;  /* 0x00000001ff027819 */ /* 0x000fe20000011402 */
[----:B------:R-:W-:-:S07]  /*0850*/  IMAD.U32 R0, RZ, RZ, UR4 ;  /* 0x00000004ff007e24 */ /* 0x000fce000f8e00ff */
.L_x_88:
[----:B------:R-:W0:Y:S01]  /*0860*/  I2F.U32.RP R42, R2 ;  /* 0x00000002002a7306 */ /* 0x000e220000209000 */
[----:B------:R-:W-:Y:S01]  /*0870*/  IADD3 R43, PT, PT, RZ, -R2, RZ ;  /* 0x80000002ff2b7210 */ /* 0x000fe20007ffe0ff */
[----:B------:R-:W-:Y:S01]  /*0880*/  BSSY.RECONVERGENT B0, `(.L_x_67) ;  /* 0x00001b0000007945 */ /* 0x000fe20003800200 */
[----:B------:R-:W-:Y:S02]  /*0890*/  IABS R46, R41 ;  /* 0x00000029002e7213 */ /* 0x000fe40000000000 */
[----:B------:R-:W-:-:S03]  /*08a0*/  ISETP.NE.U32.AND P2, PT, R2, RZ, PT ;  /* 0x000000ff0200720c */ /* 0x000fc60003f45070 */
[----:B------:R-:W1:Y:S08]  /*08b0*/  I2F.RP R45, R46 ;  /* 0x0000002e002d7306 */ /* 0x000e700000209400 */
[----:B0-----:R-:W0:Y:S08]  /*08c0*/  MUFU.RCP R42, R42 ;  /* 0x0000002a002a7308 */ /* 0x001e300000001000 */
[----:B-1----:R-:W-:Y:S01]  /*08d0*/  MUFU.RCP R45, R45 ;  /* 0x0000002d002d7308 */ /* 0x002fe20000001000 */
[----:B0-----:R-:W-:-:S07]  /*08e0*/  VIADD R34, R42, 0xffffffe ;  /* 0x0ffffffe2a227836 */ /* 0x001fce0000000000 */
[----:B------:R0:W1:Y:S02]  /*08f0*/  F2I.FTZ.U32.TRUNC.NTZ R35, R34 ;  /* 0x0000002200237305 */ /* 0x000064000021f000 */
[----:B0-----:R-:W-:Y:S02]  /*0900*/  IMAD.MOV.U32 R34, RZ, RZ, RZ ;  /* 0x000000ffff227224 */ /* 0x001fe400078e00ff */
[----:B-1----:R-:W-:-:S04]  /*0910*/  IMAD R43, R43, R35, RZ ;  /* 0x000000232b2b7224 */ /* 0x002fc800078e02ff */
[----:B------:R-:W-:-:S04]  /*0920*/  IMAD.HI.U32 R44, R35, R43, R34 ;  /* 0x0000002b232c7227 */ /* 0x000fc800078e0022 */
[----:B------:R-:W-:Y:S01]  /*0930*/  VIADD R34, R45, 0xffffffe ;  /* 0x0ffffffe2d227836 */ /* 0x000fe20000000000 */
[----:B------:R-:W-:Y:S01]  /*0940*/  IABS R45, R41 ;  /* 0x00000029002d7213 */ /* 0x000fe20000000000 */
[----:B------:R-:W-:Y:S02]  /*0950*/  IMAD.HI.U32 R44, R44, R3, RZ ;  /* 0x000000032c2c7227 */ /* 0x000fe400078e00ff */
[----:B------:R0:W1:Y:S01]  /*0960*/  F2I.FTZ.U32.TRUNC.NTZ R35, R34 ;  /* 0x0000002200237305 */ /* 0x000062000021f000 */
[----:B------:R-:W-:Y:S01]  /*0970*/  IADD3 R45, PT, PT, RZ, -R45, RZ ;  /* 0x8000002dff2d7210 */ /* 0x000fe20007ffe0ff */
[----:B------:R-:W-:-:S04]  /*0980*/  IMAD.MOV R43, RZ, RZ, -R44 ;  /* 0x000000ffff2b7224 */ /* 0x000fc800078e0a2c */
[----:B------:R-:W-:Y:S02]  /*0990*/  IMAD R43, R2, R43, R3 ;  /* 0x0000002b022b7224 */ /* 0x000fe400078e0203 */
[----:B0-----:R-:W-:-:S03]  /*09a0*/  IMAD.MOV.U32 R34, RZ, RZ, RZ ;  /* 0x000000ffff227224 */ /* 0x001fc600078e00ff */
[----:B------:R-:W-:-:S13]  /*09b0*/  ISETP.GE.U32.AND P0, PT, R43, R2, PT ;  /* 0x000000022b00720c */ /* 0x000fda0003f06070 */
[----:B------:R-:W-:Y:S01]  /*09c0*/  @P0 IADD3 R43, PT, PT, -R2, R43, RZ ;  /* 0x0000002b022b0210 */ /* 0x000fe20007ffe1ff */
[----:B------:R-:W-:-:S03]  /*09d0*/  @P0 VIADD R44, R44, 0x1 ;  /* 0x000000012c2c0836 */ /* 0x000fc60000000000 */
[----:B------:R-:W-:Y:S01]  /*09e0*/  ISETP.GE.U32.AND P1, PT, R43, R2, PT ;  /* 0x000000022b00720c */ /* 0x000fe20003f26070 */
[----:B-1----:R-:W-:-:S04]  /*09f0*/  IMAD.MOV R43, RZ, RZ, -R35 ;  /* 0x000000ffff2b7224 */ /* 0x002fc800078e0a23 */
[----:B------:R-:W-:-:S04]  /*0a00*/  IMAD R43, R43, R46, RZ ;  /* 0x0000002e2b2b7224 */ /* 0x000fc800078e02ff */
[----:B------:R-:W-:-:S04]  /*0a10*/  IMAD.HI.U32 R34, R35, R43, R34 ;  /* 0x0000002b23227227 */ /* 0x000fc800078e0022 */
[----:B------:R-:W-:Y:S01]  /*0a20*/  @P1 VIADD R44, R44, 0x1 ;  /* 0x000000012c2c1836 */ /* 0x000fe20000000000 */
[----:B------:R-:W-:-:S04]  /*0a30*/  @!P2 LOP3.LUT R44, RZ, R2, RZ, 0x33, !PT ;  /* 0x00000002ff2ca212 */ /* 0x000fc800078e33ff */
[----:B------:R-:W-:Y:S02]  /*0a40*/  IABS R42, R44 ;  /* 0x0000002c002a7213 */ /* 0x000fe40000000000 */
[----:B------:R-:W-:-:S03]  /*0a50*/  LOP3.LUT R44, R44, R41, RZ, 0x3c, !PT ;  /* 0x000000292c2c7212 */ /* 0x000fc600078e3cff */
[----:B------:R-:W-:Y:S01]  /*0a60*/  IMAD.MOV.U32 R35, RZ, RZ, R42 ;  /* 0x000000ffff237224 */ /* 0x000fe200078e002a */
[----:B------:R-:W-:Y:S01]  /*0a70*/  ISETP.GE.AND P2, PT, R44, RZ, PT ;  /* 0x000000ff2c00720c */ /* 0x000fe20003f46270 */
[----:B------:R-:W-:Y:S02]  /*0a80*/  IMAD.MOV.U32 R42, RZ, RZ, R45 ;  /* 0x000000ffff2a7224 */ /* 0x000fe400078e002d */
[----:B------:R-:W-:-:S04]  /*0a90*/  IMAD.HI.U32 R34, R34, R35, RZ ;  /* 0x0000002322227227 */ /* 0x000fc800078e00ff */
[----:B------:R-:W-:-:S05]  /*0aa0*/  IMAD R35, R34, R42, R35 ;  /* 0x0000002a22237224 */ /* 0x000fca00078e0223 */
[----:B------:R-:W-:-:S13]  /*0ab0*/  ISETP.GT.U32.AND P1, PT, R46, R35, PT ;  /* 0x000000232e00720c */ /* 0x000fda0003f24070 */
[-C--:B------:R-:W-:Y:S01]  /*0ac0*/  @!P1 IADD3 R35, PT, PT, R35, -R46.reuse, RZ ;  /* 0x8000002e23239210 */ /* 0x080fe20007ffe0ff */
[----:B------:R-:W-:Y:S01]  /*0ad0*/  @!P1 VIADD R34, R34, 0x1 ;  /* 0x0000000122229836 */ /* 0x000fe20000000000 */
[----:B------:R-:W-:Y:S02]  /*0ae0*/  ISETP.NE.AND P1, PT, R41, RZ, PT ;  /* 0x000000ff2900720c */ /* 0x000fe40003f25270 */
[----:B------:R-:W-:-:S13]  /*0af0*/  ISETP.GE.U32.AND P0, PT, R35, R46, PT ;  /* 0x0000002e2300720c */ /* 0x000fda0003f06070 */
[----:B------:R-:W-:-:S04]  /*0b00*/  @P0 VIADD R34, R34, 0x1 ;  /* 0x0000000122220836 */ /* 0x000fc80000000000 */
[----:B------:R-:W-:Y:S01]  /*0b10*/  @!P2 IMAD.MOV R34, RZ, RZ, -R34 ;  /* 0x000000ffff22a224 */ /* 0x000fe200078e0a22 */
[----:B------:R-:W-:-:S04]  /*0b20*/  @!P1 LOP3.LUT R34, RZ, R41, RZ, 0x33, !PT ;  /* 0x00000029ff229212 */ /* 0x000fc800078e33ff */
[----:B------:R-:W-:-:S13]  /*0b30*/  ISETP.NE.AND P0, PT, R34, R84, PT ;  /* 0x000000542200720c */ /* 0x000fda0003f05270 */
[----:B------:R-:W-:Y:S05]  /*0b40*/  @P0 BRA `(.L_x_68) ;  /* 0x00000018000c0947 */ /* 0x000fea0003800000 */
[----:B------:R-:W0:Y:S02]  /*0b50*/  LDC.64 R34, c[0x0][0x3b8] ;  /* 0x0000ee00ff227b82 */ /* 0x000e240000000a00 */
[----:B0-----:R-:W-:-:S05]  /*0b60*/  IMAD.WIDE.U32 R34, R37, 0x2, R34 ;  /* 0x0000000225227825 */ /* 0x001fca00078e0022 */
[----:B------:R-:W2:Y:S04]  /*0b70*/  LDG.E.U16 R42, desc[UR6][R34.64+0x2] ;  /* 0x00000206222a7981 */ /* 0x000ea8000c1e1500 */
[----:B------:R-:W3:Y:S01]  /*0b80*/  LDG.E.S16 R77, desc[UR6][R34.64] ;  /* 0x00000006224d7981 */ /* 0x000ee2000c1e1700 */
[----:B------:R-:W-:Y:S02]  /*0b90*/  SHF.R.U32.HI R76, RZ, 0x3, R40 ;  /* 0x00000003ff4c7819 */ /* 0x000fe40000011628 */
[----:B--2---:R-:W-:-:S04]  /*0ba0*/  PRMT R78, R42, 0x9910, RZ ;  /* 0x000099102a4e7816 */ /* 0x004fc800000000ff */
[----:B------:R-:W-:-:S04]  /*0bb0*/  ISETP.NE.AND P1, PT, R76, R78, PT ;  /* 0x0000004e4c00720c */ /* 0x000fc80003f25270 */
[----:B---3--:R-:W-:-:S04]  /*0bc0*/  ISETP.NE.AND P0, PT, R76, R77, P1 ;  /* 0x0000004d4c00720c */ /* 0x008fc80000f05270 */
[----:B------:R-:W-:-:S04]  /*0bd0*/  ISETP.LT.OR P0, PT, R77, RZ, P0 ;  /* 0x000000ff4d00720c */ /* 0x000fc80000701670 */
[----:B------:R-:W-:-:S13]  /*0be0*/  ISETP.LT.OR P0, PT, R78, RZ, P0 ;  /* 0x000000ff4e00720c */ /* 0x000fda0000701670 */
[----:B------:R-:W-:Y:S05]  /*0bf0*/  @P0 BRA `(.L_x_68) ;  /* 0x0000001400e00947 */ /* 0x000fea0003800000 */
[----:B------:R-:W0:Y:S08]  /*0c00*/  LDC.64 R66, c[0x0][0x3a0] ;  /* 0x0000e800ff427b82 */ /* 0x000e300000000a00 */
[----:B------:R-:W1:Y:S01]  /*0c10*/  LDC.64 R34, c[0x0][0x3a8] ;  /* 0x0000ea00ff227b82 */ /* 0x000e620000000a00 */
[----:B0-----:R-:W-:-:S05]  /*0c20*/  IMAD.WIDE.U32 R66, R36, 0x8, R66 ;  /* 0x0000000824427825 */ /* 0x001fca00078e0042 */
[----:B------:R0:W5:Y:S01]  /*0c30*/  LDG.E.64 R74, desc[UR6][R66.64] ;  /* 0x00000006424a7981 */ /* 0x000162000c1e1b00 */
[----:B-1----:R-:W-:-:S03]  /*0c40*/  IMAD.WIDE.U32 R34, R38, 0x8, R34 ;  /* 0x0000000826227825 */ /* 0x002fc600078e0022 */
[----:B------:R0:W5:Y:S04]  /*0c50*/  LDG.E.64 R54, desc[UR6][R66.64+0x8] ;  /* 0x0000080642367981 */ /* 0x000168000c1e1b00 */
        /* <DEDUP_REMOVED lines=14> */
[----:B------:R-:W-:Y:S01]  /*0d40*/  ISETP.NE.AND P0, PT, R76, R77, PT ;  /* 0x0000004d4c00720c */ /* 0x000fe20003f05270 */
[----:B------:R-:W-:-:S12]  /*0d50*/  BSSY.RECONVERGENT B2, `(.L_x_69) ;  /* 0x000005a000027945 */ /* 0x000fd80003800200 */
[----:B0-----:R-:W-:Y:S05]  /*0d60*/  @P0 BRA `(.L_x_70) ;  /* 0x0000000000b00947 */ /* 0x001fea0003800000 */
[----:B------:R-:W0:Y:S01]  /*0d70*/  LDC.64 R88, c[0x0][0x3b0] ;  /* 0x0000ec00ff587b82 */ /* 0x000e220000000a00 */
[----:B------:R-:W-:Y:S01]  /*0d80*/  LEA R21, R78, R39, 0x3 ;  /* 0x000000274e157211 */ /* 0x000fe200078e18ff */
[----:B------:R-:W-:Y:S01]  /*0d90*/  IMAD.SHL.U32 R34, R40, 0x8, RZ ;  /* 0x0000000828227824 */ /* 0x000fe200078e00ff */
[----:B------:R1:W-:Y:S01]  /*0da0*/  STL.128 [R1], RZ ;  /* 0x000000ff01007387 */ /* 0x0003e20000100c00 */
[----:B------:R-:W-:Y:S01]  /*0db0*/  IMAD.MOV.U32 R66, RZ, RZ, 0x0 ;  /* 0x00000000ff427424 */ /* 0x000fe200078e00ff */
[C---:B------:R-:W-:Y:S01]  /*0dc0*/  IADD3 R31, PT, PT, R21.reuse, 0x5, RZ ;  /* 0x00000005151f7810 */ /* 0x040fe20007ffe0ff */
[C---:B------:R-:W-:Y:S01]  /*0dd0*/  VIADD R23, R21.reuse, 0x1 ;  /* 0x0000000115177836 */ /* 0x040fe20000000000 */
[C---:B------:R-:W-:Y:S01]  /*0de0*/  IADD3 R5, PT, PT, R21.reuse, 0x7, RZ ;  /* 0x0000000715057810 */ /* 0x040fe20007ffe0ff */
[C---:B------:R-:W-:Y:S01]  /*0df0*/  VIADD R27, R21.reuse, 0x3 ;  /* 0x00000003151b7836 */ /* 0x040fe20000000000 */
[----:B------:R-:W-:Y:S01]  /*0e00*/  LOP3.LUT R34, R34, 0x38, RZ, 0xc0, !PT ;  /* 0x0000003822227812 */ /* 0x000fe200078ec0ff */
[C---:B------:R-:W-:Y:S01]  /*0e10*/  VIADD R25, R21.reuse, 0x2 ;  /* 0x0000000215197836 */ /* 0x040fe20000000000 */
[----:B------:R1:W-:Y:S01]  /*0e20*/  STL.128 [R1+0x10], RZ ;  /* 0x000010ff01007387 */ /* 0x0003e20000100c00 */
[----:B------:R-:W-:-:S02]  /*0e30*/  VIADD R29, R21, 0x4 ;  /* 0x00000004151d7836 */ /* 0x000fc40000000000 */
[----:B------:R-:W-:Y:S02]  /*0e40*/  VIADD R33, R21, 0x6 ;  /* 0x0000000615217836 */ /* 0x000fe40000000000 */
[----:B------:R-:W-:Y:S02]  /*0e50*/  IMAD.MOV.U32 R67, RZ, RZ, 0x3ff00000 ;  /* 0x3ff00000ff437424 */ /* 0x000fe400078e00ff */
[----:B------:R-:W-:Y:S02]  /*0e60*/  IMAD.IADD R34, R1, 0x1, R34 ;  /* 0x0000000101227824 */ /* 0x000fe400078e0222 */
[----:B0-----:R-:W-:-:S04]  /*0e70*/  IMAD.WIDE.U32 R20, R21, 0x8, R88 ;  /* 0x0000000815147825 */ /* 0x001fc800078e0058 */
[--C-:B------:R-:W-:Y:S01]  /*0e80*/  IMAD.WIDE.U32 R22, R23, 0x8, R88.reuse ;  /* 0x0000000817167825 */ /* 0x100fe200078e0058 */
[----:B------:R1:W-:Y:S03]  /*0e90*/  STL.128 [R1+0x20], RZ ;  /* 0x000020ff01007387 */ /* 0x0003e60000100c00 */
[--C-:B------:R-:W-:Y:S01]  /*0ea0*/  IMAD.WIDE.U32 R26, R27, 0x8, R88.reuse ;  /* 0x000000081b1a7825 */ /* 0x100fe200078e0058 */
[----:B------:R1:W-:Y:S03]  /*0eb0*/  STL.128 [R1+0x30], RZ ;  /* 0x000030ff01007387 */ /* 0x0003e60000100c00 */
[--C-:B------:R-:W-:Y:S01]  /*0ec0*/  IMAD.WIDE.U32 R30, R31, 0x8, R88.reuse ;  /* 0x000000081f1e7825 */ /* 0x100fe200078e0058 */
[----:B------:R-:W2:Y:S03]  /*0ed0*/  LDG.E.64 R22, desc[UR6][R22.64] ;  /* 0x0000000616167981 */ /* 0x000ea6000c1e1b00 */
[--C-:B------:R-:W-:Y:S01]  /*0ee0*/  IMAD.WIDE.U32 R24, R25, 0x8, R88.reuse ;  /* 0x0000000819187825 */ /* 0x100fe200078e0058 */
[----:B------:R-:W3:Y:S03]  /*0ef0*/  LDG.E.64 R26, desc[UR6][R26.64] ;  /* 0x000000061a1a7981 */ /* 0x000ee6000c1e1b00 */
[--C-:B------:R-:W-:Y:S01]  /*0f00*/  IMAD.WIDE.U32 R28, R29, 0x8, R88.reuse ;  /* 0x000000081d1c7825 */ /* 0x100fe200078e0058 */
[----:B------:R-:W4:Y:S03]  /*0f10*/  LDG.E.64 R30, desc[UR6][R30.64] ;  /* 0x000000061e1e7981 */ /* 0x000f26000c1e1b00 */
[--C-:B------:R-:W-:Y:S01]  /*0f20*/  IMAD.WIDE.U32 R32, R33, 0x8, R88.reuse ;  /* 0x0000000821207825 */ /* 0x100fe200078e0058 */
[----:B------:R1:W-:Y:S03]  /*0f30*/  STL.64 [R34], R66 ;  /* 0x0000004222007387 */ /* 0x0003e60000100a00 */
[----:B------:R-:W-:Y:S01]  /*0f40*/  IMAD.WIDE.U32 R88, R5, 0x8, R88 ;  /* 0x0000000805587825 */ /* 0x000fe200078e0058 */
[----:B------:R-:W5:Y:S04]  /*0f50*/  LDG.E.64 R20, desc[UR6][R20.64] ;  /* 0x0000000614147981 */ /* 0x000f68000c1e1b00 */
[----:B------:R-:W5:Y:S04]  /*0f60*/  LDG.E.64 R24, desc[UR6][R24.64] ;  /* 0x0000000618187981 */ /* 0x000f68000c1e1b00 */
[----:B------:R-:W4:Y:S04]  /*0f70*/  LDG.E.64 R88, desc[UR6][R88.64] ;  /* 0x0000000658587981 */ /* 0x000f28000c1e1b00 */
[----:B------:R-:W5:Y:S04]  /*0f80*/  LDG.E.64 R28, desc[UR6][R28.64] ;  /* 0x000000061c1c7981 */ /* 0x000f68000c1e1b00 */
[----:B------:R-:W5:Y:S04]  /*0f90*/  LDG.E.64 R32, desc[UR6][R32.64] ;  /* 0x0000000620207981 */ /* 0x000f68000c1e1b00 */
[----:B------:R1:W5:Y:S04]  /*0fa0*/  LDL.128 R4, [R1] ;  /* 0x0000000001047983 */ /* 0x0003680000100c00 */
[----:B------:R1:W5:Y:S04]  /*0fb0*/  LDL.128 R8, [R1+0x10] ;  /* 0x0000100001087983 */ /* 0x0003680000100c00 */
[----:B------:R1:W5:Y:S04]  /*0fc0*/  LDL.128 R12, [R1+0x20] ;  /* 0x00002000010c7983 */ /* 0x0003680000100c00 */
[----:B------:R1:W5:Y:S01]  /*0fd0*/  LDL.128 R16, [R1+0x30] ;  /* 0x0000300001107983 */ /* 0x0003620000100c00 */
[----:B--2---:R-:W-:-:S02]  /*0fe0*/  DADD R22, -RZ, -R22 ;  /* 0x00000000ff167229 */ /* 0x004fc40000000916 */
[----:B---3--:R-:W-:Y:S02]  /*0ff0*/  DADD R26, -RZ, -R26 ;  /* 0x00000000ff1a7229 */ /* 0x008fe4000000091a */
[----:B----4-:R-:W-:Y:S02]  /*1000*/  DADD R30, -RZ, -R30 ;  /* 0x00000000ff1e7229 */ /* 0x010fe4000000091e */
[----:B------:R-:W-:Y:S01]  /*1010*/  DADD R88, -RZ, -R88 ;  /* 0x00000000ff587229 */ /* 0x000fe20000000958 */
[----:B-1----:R-:W-:Y:S10]  /*1020*/  BRA `(.L_x_71) ;  /* 0x0000000000b07947 */ /* 0x002ff40003800000 */
.L_x_70:
[----:B------:R-:W-:Y:S05]  /*1030*/  @P1 BRA `(.L_x_71) ;  /* 0x0000000000ac1947 */ /* 0x000fea0003800000 */
[----:B------:R-:W0:Y:S01]  /*1040*/  LDC.64 R18, c[0x0][0x3b0] ;  /* 0x0000ec00ff127b82 */ /* 0x000e220000000a00 */
[----:B------:R-:W-:Y:S01]  /*1050*/  SHF.L.U32 R6, R40, 0x3, RZ ;  /* 0x0000000328067819 */ /* 0x000fe200000006ff */
[----:B------:R-:W-:Y:S01]  /*1060*/  IMAD R4, R77, 0x8, R39 ;  /* 0x000000084d047824 */ /* 0x000fe200078e0227 */
[----:B------:R-:W-:Y:S01]  /*1070*/  STL.128 [R1+0x40], RZ ;  /* 0x000040ff01007387 */ /* 0x000fe20000100c00 */
[----:B------:R-:W-:Y:S01]  /*1080*/  IMAD.MOV.U32 R20, RZ, RZ, 0x0 ;  /* 0x00000000ff147424 */ /* 0x000fe200078e00ff */
[----:B------:R-:W-:Y:S01]  /*1090*/  LOP3.LUT R6, R6, 0x38, RZ, 0xc0, !PT ;  /* 0x0000003806067812 */ /* 0x000fe200078ec0ff */
[----:B------:R-:W-:Y:S01]  /*10a0*/  IMAD.MOV.U32 R21, RZ, RZ, 0x3ff00000 ;  /* 0x3ff00000ff157424 */ /* 0x000fe200078e00ff */
[C---:B------:R-:W-:Y:S01]  /*10b0*/  IADD3 R13, PT, PT, R4.reuse, 0x4, RZ ;  /* 0x00000004040d7810 */ /* 0x040fe20007ffe0ff */
[C---:B------:R-:W-:Y:S01]  /*10c0*/  VIADD R8, R4.reuse, 0x2 ;  /* 0x0000000204087836 */ /* 0x040fe20000000000 */
[----:B------:R-:W-:Y:S01]  /*10d0*/  IADD3 R12, PT, PT, R1, R6, RZ ;  /* 0x00000006010c7210 */ /* 0x000fe20007ffe0ff */
[C---:B------:R-:W-:Y:S01]  /*10e0*/  VIADD R6, R4.reuse, 0x1 ;  /* 0x0000000104067836 */ /* 0x040fe20000000000 */
[----:B------:R-:W-:Y:S01]  /*10f0*/  STL.128 [R1+0x50], RZ ;  /* 0x000050ff01007387 */ /* 0x000fe20000100c00 */
[----:B------:R-:W-:-:S02]  /*1100*/  VIADD R11, R4, 0x3 ;  /* 0x00000003040b7836 */ /* 0x000fc40000000000 */
[C---:B------:R-:W-:Y:S01]  /*1110*/  VIADD R15, R4.reuse, 0x5 ;  /* 0x00000005040f7836 */ /* 0x040fe20000000000 */
[----:B------:R-:W-:Y:S01]  /*1120*/  STL.128 [R1+0x60], RZ ;  /* 0x000060ff01007387 */ /* 0x000fe20000100c00 */
[C---:B------:R-:W-:Y:S02]  /*1130*/  VIADD R17, R4.reuse, 0x6 ;  /* 0x0000000604117836 */ /* 0x040fe40000000000 */
[C---:B------:R-:W-:Y:S01]  /*1140*/  VIADD R67, R4.reuse, 0x7 ;  /* 0x0000000704437836 */ /* 0x040fe20000000000 */
[----:B------:R-:W-:Y:S04]  /*1150*/  STL.128 [R1+0x70], RZ ;  /* 0x000070ff01007387 */ /* 0x000fe80000100c00 */
[----:B------:R1:W-:Y:S01]  /*1160*/  STL.64 [R12+0x40], R20 ;  /* 0x000040140c007387 */ /* 0x0003e20000100a00 */
[----:B0-----:R-:W-:-:S03]  /*1170*/  IMAD.WIDE.U32 R4, R4, 0x8, R18 ;  /* 0x0000000804047825 */ /* 0x001fc600078e0012 */
[----:B------:R-:W2:Y:S01]  /*1180*/  LDL.128 R24, [R1+0x50] ;  /* 0x0000500001187983 */ /* 0x000ea20000100c00 */
[----:B------:R-:W-:-:S03]  /*1190*/  IMAD.WIDE.U32 R6, R6, 0x8, R18 ;  /* 0x0000000806067825 */ /* 0x000fc600078e0012 */
[----:B------:R-:W3:Y:S01]  /*11a0*/  LDL.128 R28, [R1+0x60] ;  /* 0x00006000011c7983 */ /* 0x000ee20000100c00 */
[----:B------:R-:W-:-:S03]  /*11b0*/  IMAD.WIDE.U32 R8, R8, 0x8, R18 ;  /* 0x0000000808087825 */ /* 0x000fc600078e0012 */
[----:B-1----:R-:W4:Y:S01]  /*11c0*/  LDL.128 R20, [R1+0x40] ;  /* 0x0000400001147983 */ /* 0x002f220000100c00 */
[----:B------:R-:W-:-:S03]  /*11d0*/  IMAD.WIDE.U32 R10, R11, 0x8, R18 ;  /* 0x000000080b0a7825 */ /* 0x000fc600078e0012 */
[----:B------:R-:W4:Y:S01]  /*11e0*/  LDL.128 R32, [R1+0x70] ;  /* 0x0000700001207983 */ /* 0x000f220000100c00 */
[----:B------:R-:W-:-:S03]  /*11f0*/  IMAD.WIDE.U32 R12, R13, 0x8, R18 ;  /* 0x000000080d0c7825 */ /* 0x000fc600078e0012 */
[----:B------:R-:W5:Y:S01]  /*1200*/  LDG.E.64 R4, desc[UR6][R4.64] ;  /* 0x0000000604047981 */ /* 0x000f62000c1e1b00 */
[----:B------:R-:W-:-:S03]  /*1210*/  IMAD.WIDE.U32 R14, R15, 0x8, R18 ;  /* 0x000000080f0e7825 */ /* 0x000fc600078e0012 */
[----:B------:R-:W5:Y:S01]  /*1220*/  LDG.E.64 R6, desc[UR6][R6.64] ;  /* 0x0000000606067981 */ /* 0x000f62000c1e1b00 */
[----:B------:R-:W-:-:S03]  /*1230*/  IMAD.WIDE.U32 R16, R17, 0x8, R18 ;  /* 0x0000000811107825 */ /* 0x000fc600078e0012 */
[----:B------:R-:W5:Y:S01]  /*1240*/  LDG.E.64 R8, desc[UR6][R8.64] ;  /* 0x0000000608087981 */ /* 0x000f62000c1e1b00 */
[----:B------:R-:W-:-:S03]  /*1250*/  IMAD.WIDE.U32 R18, R67, 0x8, R18 ;  /* 0x0000000843127825 */ /* 0x000fc600078e0012 */
[----:B------:R-:W5:Y:S04]  /*1260*/  LDG.E.64 R10, desc[UR6][R10.64] ;  /* 0x000000060a0a7981 */ /* 0x000f68000c1e1b00 */
[----:B------:R-:W5:Y:S04]  /*1270*/  LDG.E.64 R12, desc[UR6][R12.64] ;  /* 0x000000060c0c7981 */ /* 0x000f68000c1e1b00 */
[----:B------:R-:W5:Y:S04]  /*1280*/  LDG.E.64 R14, desc[UR6][R14.64] ;  /* 0x000000060e0e7981 */ /* 0x000f68000c1e1b00 */
[----:B------:R-:W5:Y:S04]  /*1290*/  LDG.E.64 R16, desc[UR6][R16.64] ;  /* 0x0000000610107981 */ /* 0x000f68000c1e1b00 */
[----:B------:R-:W5:Y:S01]  /*12a0*/  LDG.E.64 R18, desc[UR6][R18.64] ;  /* 0x0000000612127981 */ /* 0x000f62000c1e1b00 */
[----:B--2---:R-:W-:-:S02]  /*12b0*/  DADD R26, -RZ, -R26 ;  /* 0x00000000ff1a7229 */ /* 0x004fc4000000091a */
[----:B---3--:R-:W-:Y:S02]  /*12c0*/  DADD R30, -RZ, -R30 ;  /* 0x00000000ff1e7229 */ /* 0x008fe4000000091e */
[----:B----4-:R-:W-:Y:S02]  /*12d0*/  DADD R22, -RZ, -R22 ;  /* 0x00000000ff167229 */ /* 0x010fe40000000916 */
[----:B------:R-:W-:-:S11]  /*12e0*/  DADD R88, -RZ, -R34 ;  /* 0x00000000ff587229 */ /* 0x000fd60000000922 */
.L_x_71:
[----:B------:R-:W-:Y:S05]  /*12f0*/  BSYNC.RECONVERGENT B2 ;  /* 0x0000000000027941 */ /* 0x000fea0003800200 */
.L_x_69:
[C---:B-----5:R-:W-:Y:S01]  /*1300*/  DMUL R90, R82.reuse, R6 ;  /* 0x00000006525a7228 */ /* 0x060fe20000000000 */
[----:B------:R-:W-:Y:S01]  /*1310*/  BSSY.RECONVERGENT B2, `(.L_x_72) ;  /* 0x0000064000027945 */ /* 0x000fe20003800200 */
[----:B------:R-:W-:Y:S02]  /*1320*/  DMUL R76, R82, R14 ;  /* 0x0000000e524c7228 */ /* 0x000fe40000000000 */
[C---:B------:R-:W-:Y:S02]  /*1330*/  DMUL R78, R64.reuse, R6 ;  /* 0x00000006404e7228 */ /* 0x040fe40000000000 */
[C---:B------:R-:W-:Y:S02]  /*1340*/  DMUL R34, R64.reuse, R14 ;  /* 0x0000000e40227228 */ /* 0x040fe40000000000 */
[C---:B------:R-:W-:Y:S02]  /*1350*/  DFMA R90, R64.reuse, R4, -R90 ;  /* 0x00000004405a722b */ /* 0x040fe4000000085a */
[----:B------:R-:W-:-:S02]  /*1360*/  DFMA R76, R64, R12, -R76 ;  /* 0x0000000c404c722b */ /* 0x000fc4000000084c */
[C---:B------:R-:W-:Y:S02]  /*1370*/  DMUL R64, R68.reuse, R10 ;  /* 0x0000000a44407228 */ /* 0x040fe40000000000 */
[----:B------:R-:W-:Y:S02]  /*1380*/  DMUL R80, R68, R18 ;  /* 0x0000001244507228 */ /* 0x000fe40000000000 */
[C---:B------:R-:W-:Y:S02]  /*1390*/  DFMA R78, R82.reuse, R4, R78 ;  /* 0x00000004524e722b */ /* 0x040fe4000000004e */
[----:B------:R-:W-:Y:S02]  /*13a0*/  DFMA R82, R82, R12, R34 ;  /* 0x0000000c5252722b */ /* 0x000fe40000000022 */
[C---:B------:R-:W-:Y:S02]  /*13b0*/  DFMA R64, R72.reuse, R8, -R64 ;  /* 0x000000084840722b */ /* 0x040fe40000000840 */
[----:B------:R-:W-:-:S02]  /*13c0*/  DMUL R34, R72, R10 ;  /* 0x0000000a48227228 */ /* 0x000fc40000000000 */
[C---:B------:R-:W-:Y:S02]  /*13d0*/  DMUL R66, R72.reuse, R18 ;  /* 0x0000001248427228 */ /* 0x040fe40000000000 */
[----:B------:R-:W-:Y:S02]  /*13e0*/  DFMA R72, R72, R16, -R80 ;  /* 0x000000104848722b */ /* 0x000fe40000000850 */
[----:B------:R-:W-:Y:S02]  /*13f0*/  DADD R90, R90, R64 ;  /* 0x000000005a5a7229 */ /* 0x000fe40000000040 */
[C---:B------:R-:W-:Y:S02]  /*1400*/  DMUL R80, R70.reuse, R6 ;  /* 0x0000000646507228 */ /* 0x040fe40000000000 */
[----:B------:R-:W-:Y:S02]  /*1410*/  DMUL R64, R70, R14 ;  /* 0x0000000e46407228 */ /* 0x000fe40000000000 */
[----:B------:R-:W-:-:S02]  /*1420*/  DFMA R34, R68, R8, R34 ;  /* 0x000000084422722b */ /* 0x000fc40000000022 */
[----:B------:R-:W-:Y:S02]  /*1430*/  DFMA R68, R68, R16, R66 ;  /* 0x000000104444722b */ /* 0x000fe40000000042 */
[C---:B------:R-:W-:Y:S02]  /*1440*/  DFMA R80, R62.reuse, R4, -R80 ;  /* 0x000000043e50722b */ /* 0x040fe40000000850 */
[C---:B------:R-:W-:Y:S02]  /*1450*/  DFMA R64, R62.reuse, R12, -R64 ;  /* 0x0000000c3e40722b */ /* 0x040fe40000000840 */
[C---:B------:R-:W-:Y:S02]  /*1460*/  DMUL R66, R62.reuse, R6 ;  /* 0x000000063e427228 */ /* 0x040fe40000000000 */
[----:B------:R-:W-:Y:S02]  /*1470*/  DMUL R62, R62, R14 ;  /* 0x0000000e3e3e7228 */ /* 0x000fe40000000000 */
[----:B------:R-:W-:-:S02]  /*1480*/  DADD R34, R78, R34 ;  /* 0x000000004e227229 */ /* 0x000fc40000000022 */
[----:B------:R-:W-:Y:S02]  /*1490*/  DMUL R78, R60, R10 ;  /* 0x0000000a3c4e7228 */ /* 0x000fe40000000000 */
[C---:B------:R-:W-:Y:S02]  /*14a0*/  DFMA R66, R70.reuse, R4, R66 ;  /* 0x000000044642722b */ /* 0x040fe40000000042 */
[----:B------:R-:W-:Y:S02]  /*14b0*/  DFMA R70, R70, R12, R62 ;  /* 0x0000000c4646722b */ /* 0x000fe4000000003e */
[----:B------:R-:W-:Y:S02]  /*14c0*/  DMUL R62, R60, R18 ;  /* 0x000000123c3e7228 */ /* 0x000fe40000000000 */
[----:B------:R-:W-:Y:S02]  /*14d0*/  DADD R72, R76, R72 ;  /* 0x000000004c487229 */ /* 0x000fe40000000048 */
[----:B------:R-:W-:-:S02]  /*14e0*/  DMUL R76, R58, R10 ;  /* 0x0000000a3a4c7228 */ /* 0x000fc40000000000 */
[C---:B------:R-:W-:Y:S02]  /*14f0*/  DFMA R78, R58.reuse, R8, -R78 ;  /* 0x000000083a4e722b */ /* 0x040fe4000000084e */
[C---:B------:R-:W-:Y:S02]  /*1500*/  DFMA R62, R58.reuse, R16, -R62 ;  /* 0x000000103a3e722b */ /* 0x040fe4000000083e */
[----:B------:R-:W-:Y:S02]  /*1510*/  DMUL R58, R58, R18 ;  /* 0x000000123a3a7228 */ /* 0x000fe40000000000 */
[----:B------:R-:W-:Y:S02]  /*1520*/  DFMA R76, R60, R8, R76 ;  /* 0x000000083c4c722b */ /* 0x000fe4000000004c */
[----:B------:R-:W-:Y:S02]  /*1530*/  DADD R78, R80, R78 ;  /* 0x00000000504e7229 */ /* 0x000fe4000000004e */
[----:B------:R-:W-:-:S02]  /*1540*/  DADD R62, R64, R62 ;  /* 0x00000000403e7229 */ /* 0x000fc4000000003e */
[----:B------:R-:W-:Y:S02]  /*1550*/  DFMA R58, R60, R16, R58 ;  /* 0x000000103c3a722b */ /* 0x000fe4000000003a */
[----:B------:R-:W-:Y:S02]  /*1560*/  DADD R60, R66, R76 ;  /* 0x00000000423c7229 */ /* 0x000fe4000000004c */
[-C--:B------:R-:W-:Y:S02]  /*1570*/  DMUL R76, R22, R34.reuse ;  /* 0x00000022164c7228 */ /* 0x080fe40000000000 */
[-C--:B------:R-:W-:Y:S02]  /*1580*/  DMUL R66, R20, R34.reuse ;  /* 0x0000002214427228 */ /* 0x080fe40000000000 */
[-C--:B------:R-:W-:Y:S02]  /*1590*/  DMUL R64, R30, R34.reuse ;  /* 0x000000221e407228 */ /* 0x080fe40000000000 */
[----:B------:R-:W-:-:S02]  /*15a0*/  DMUL R34, R28, R34 ;  /* 0x000000221c227228 */ /* 0x000fc40000000000 */
[----:B------:R-:W-:Y:S02]  /*15b0*/  DMUL R86, R26, R60 ;  /* 0x0000003c1a567228 */ /* 0x000fe40000000000 */
[-C--:B------:R-:W-:Y:S02]  /*15c0*/  DFMA R76, R20, R90.reuse, -R76 ;  /* 0x0000005a144c722b */ /* 0x080fe4000000084c */
[-C--:B------:R-:W-:Y:S02]  /*15d0*/  DFMA R66, R22, R90.reuse, R66 ;  /* 0x0000005a1642722b */ /* 0x080fe40000000042 */
[-C--:B------:R-:W-:Y:S02]  /*15e0*/  DFMA R64, R28, R90.reuse, -R64 ;  /* 0x0000005a1c40722b */ /* 0x080fe40000000840 */
[----:B------:R-:W-:Y:S02]  /*15f0*/  DADD R70, R70, R58 ;  /* 0x0000000046467229 */ /* 0x000fe4000000003a */
[----:B------:R-:W-:-:S02]  /*1600*/  DFMA R90, R30, R90, R34 ;  /* 0x0000005a1e5a722b */ /* 0x000fc40000000022 */
[-C--:B------:R-:W-:Y:S02]  /*1610*/  DMUL R34, R24, R60.reuse ;  /* 0x0000003c18227228 */ /* 0x080fe40000000000 */
[-C--:B------:R-:W-:Y:S02]  /*1620*/  DMUL R58, R88, R60.reuse ;  /* 0x0000003c583a7228 */ /* 0x080fe40000000000 */
[----:B------:R-:W-:Y:S02]  /*1630*/  DMUL R60, R32, R60 ;  /* 0x0000003c203c7228 */ /* 0x000fe40000000000 */
[-C--:B------:R-:W-:Y:S02]  /*1640*/  DFMA R86, R24, R78.reuse, -R86 ;  /* 0x0000004e1856722b */ /* 0x080fe40000000856 */
[----:B------:R-:W-:Y:S02]  /*1650*/  DADD R68, R82, R68 ;  /* 0x0000000052447229 */ /* 0x000fe40000000044 */
[----:B------:R-:W-:-:S02]  /*1660*/  DFMA R34, R26, R78, R34 ;  /* 0x0000004e1a22722b */ /* 0x000fc40000000022 */
[-C--:B------:R-:W-:Y:S02]  /*1670*/  DFMA R58, R32, R78.reuse, -R58 ;  /* 0x0000004e203a722b */ /* 0x080fe4000000083a */
[----:B------:R-:W-:Y:S02]  /*1680*/  DFMA R60, R88, R78, R60 ;  /* 0x0000004e583c722b */ /* 0x000fe4000000003c */
[----:B------:R-:W-:Y:S02]  /*1690*/  DADD R86, R76, R86 ;  /* 0x000000004c567229 */ /* 0x000fe40000000056 */
[-C--:B------:R-:W-:Y:S02]  /*16a0*/  DMUL R82, R22, R68.reuse ;  /* 0x0000004416527228 */ /* 0x080fe40000000000 */
[-C--:B------:R-:W-:Y:S02]  /*16b0*/  DMUL R78, R20, R68.reuse ;  /* 0x00000044144e7228 */ /* 0x080fe40000000000 */
[----:B------:R-:W-:-:S02]  /*16c0*/  DMUL R76, R30, R68 ;  /* 0x000000441e4c7228 */ /* 0x000fc40000000000 */
[----:B------:R-:W-:Y:S02]  /*16d0*/  DMUL R68, R28, R68 ;  /* 0x000000441c447228 */ /* 0x000fe40000000000 */
[----:B------:R-:W-:Y:S02]  /*16e0*/  DADD R34, R66, R34 ;  /* 0x0000000042227229 */ /* 0x000fe40000000022 */
[----:B------:R-:W-:Y:S02]  /*16f0*/  DADD R58, R64, R58 ;  /* 0x00000000403a7229 */ /* 0x000fe4000000003a */
[-C--:B------:R-:W-:Y:S02]  /*1700*/  DMUL R80, R26, R70.reuse ;  /* 0x000000461a507228 */ /* 0x080fe40000000000 */
[-C--:B------:R-:W-:Y:S02]  /*1710*/  DMUL R64, R24, R70.reuse ;  /* 0x0000004618407228 */ /* 0x080fe40000000000 */
[----:B------:R-:W-:-:S02]  /*1720*/  DMUL R66, R88, R70 ;  /* 0x0000004658427228 */ /* 0x000fc40000000000 */
[----:B------:R-:W-:Y:S02]  /*1730*/  DMUL R70, R32, R70 ;  /* 0x0000004620467228 */ /* 0x000fe40000000000 */
[-C--:B------:R-:W-:Y:S02]  /*1740*/  DFMA R82, R20, R72.reuse, -R82 ;  /* 0x000000481452722b */ /* 0x080fe40000000852 */
[-C--:B------:R-:W-:Y:S02]  /*1750*/  DFMA R78, R22, R72.reuse, R78 ;  /* 0x00000048164e722b */ /* 0x080fe4000000004e */
[-C--:B------:R-:W-:Y:S02]  /*1760*/  DFMA R76, R28, R72.reuse, -R76 ;  /* 0x000000481c4c722b */ /* 0x080fe4000000084c */
[----:B------:R-:W-:Y:S02]  /*1770*/  DFMA R68, R30, R72, R68 ;  /* 0x000000481e44722b */ /* 0x000fe40000000044 */
[----:B------:R-:W-:-:S02]  /*1780*/  DFMA R72, R74, R74, UR8 ;  /* 0x000000084a487e2b */ /* 0x000fc4000800004a */
[-C--:B------:R-:W-:Y:S02]  /*1790*/  DFMA R80, R24, R62.reuse, -R80 ;  /* 0x0000003e1850722b */ /* 0x080fe40000000850 */
[-C--:B------:R-:W-:Y:S02]  /*17a0*/  DFMA R64, R26, R62.reuse, R64 ;  /* 0x0000003e1a40722b */ /* 0x080fe40000000040 */
[-C--:B------:R-:W-:Y:S02]  /*17b0*/  DFMA R66, R32, R62.reuse, -R66 ;  /* 0x0000003e2042722b */ /* 0x080fe40000000842 */
[----:B------:R-:W-:Y:S01]  /*17c0*/  DFMA R70, R88, R62, R70 ;  /* 0x0000003e5846722b */ /* 0x000fe20000000046 */
[----:B------:R-:W0:Y:S01]  /*17d0*/  MUFU.RCP64H R63, R73 ;  /* 0x00000049003f7308 */ /* 0x000e220000001800 */
[----:B------:R-:W-:Y:S01]  /*17e0*/  MOV R62, 0x1 ;  /* 0x00000001003e7802 */ /* 0x000fe20000000f00 */
[----:B------:R-:W-:Y:S02]  /*17f0*/  DMUL R74, R74, R86 ;  /* 0x000000564a4a7228 */ /* 0x000fe40000000000 */
[----:B------:R-:W-:-:S02]  /*1800*/  DADD R64, R78, R64 ;  /* 0x000000004e407229 */ /* 0x000fc40000000040 */
[----:B------:R-:W-:Y:S02]  /*1810*/  DADD R60, R90, R60 ;  /* 0x000000005a3c7229 */ /* 0x000fe4000000003c */
[----:B------:R-:W-:Y:S02]  /*1820*/  DADD R66, R76, R66 ;  /* 0x000000004c427229 */ /* 0x000fe40000000042 */
[----:B------:R-:W-:Y:S02]  /*1830*/  DADD R68, R68, R70 ;  /* 0x0000000044447229 */ /* 0x000fe40000000046 */
[----:B------:R-:W-:Y:S01]  /*1840*/  FSETP.GEU.AND P1, PT, |R75|, 6.5827683646048100446e-37, PT ;  /* 0x036000004b00780b */ /* 0x000fe20003f2e200 */
[----:B0-----:R-:W-:-:S08]  /*1850*/  DFMA R86, -R72, R62, 1 ;  /* 0x3ff000004856742b */ /* 0x001fd0000000013e */
[----:B------:R-:W-:-:S08]  /*1860*/  DFMA R86, R86, R86, R86 ;  /* 0x000000565656722b */ /* 0x000fd00000000056 */
[----:B------:R-:W-:-:S08]  /*1870*/  DFMA R62, R62, R86, R62 ;  /* 0x000000563e3e722b */ /* 0x000fd0000000003e */
[----:B------:R-:W-:-:S08]  /*1880*/  DFMA R86, -R72, R62, 1 ;  /* 0x3ff000004856742b */ /* 0x000fd0000000013e */
[----:B------:R-:W-:Y:S02]  /*1890*/  DFMA R86, R62, R86, R62 ;  /* 0x000000563e56722b */ /* 0x000fe4000000003e */
[----:B------:R-:W-:-:S06]  /*18a0*/  DADD R62, R82, R80 ;  /* 0x00000000523e7229 */ /* 0x000fcc0000000050 */
[----:B------:R-:W-:-:S08]  /*18b0*/  DMUL R82, R74, R86 ;  /* 0x000000564a527228 */ /* 0x000fd00000000000 */
[----:B------:R-:W-:-:S08]  /*18c0*/  DFMA R80, -R72, R82, R74 ;  /* 0x000000524850722b */ /* 0x000fd0000000014a */
[----:B------:R-:W-:-:S10]  /*18d0*/  DFMA R86, R86, R80, R82 ;  /* 0x000000505656722b */ /* 0x000fd40000000052 */
[----:B------:R-:W-:-:S05]  /*18e0*/  FFMA R78, RZ, R73, R87 ;  /* 0x00000049ff4e7223 */ /* 0x000fca0000000057 */
[----:B------:R-:W-:-:S13]  /*18f0*/  FSETP.GT.AND P0, PT, |R78|, 1.469367938527859385e-39, PT ;  /* 0x001000004e00780b */ /* 0x000fda0003f04200 */
[----:B------:R-:W-:Y:S05]  /*1900*/  @P0 BRA P1, `(.L_x_73) ;  /* 0x0000000000100947 */ /* 0x000fea0000800000 */
[----:B------:R-:W-:-:S07]  /*1910*/  MOV R92, 0x1930 ;  /* 0x00001930005c7802 */ /* 0x000fce0000000f00 */
[----:B------:R-:W-:Y:S05]  /*1920*/  CALL.REL.NOINC `($__internal_3_$__cuda_sm20_div_rn_f64_full) ;  /* 0x0000000800dc7944 */ /* 0x000fea0003c00000 */
[----:B------:R-:W-:Y:S02]  /*1930*/  IMAD.MOV.U32 R86, RZ, RZ, R80 ;  /* 0x000000ffff567224 */ /* 0x000fe400078e0050 */
[----:B------:R-:W-:-:S07]  /*1940*/  IMAD.MOV.U32 R87, RZ, RZ, R81 ;  /* 0x000000ffff577224 */ /* 0x000fce00078e0051 */
.L_x_73:
[----:B------:R-:W-:Y:S05]  /*1950*/  BSYNC.RECONVERGENT B2 ;  /* 0x0000000000027941 */ /* 0x000fea0003800200 */
.L_x_72:
[----:B------:R-:W-:Y:S01]  /*1960*/  DFMA R72, R54, R54, UR8 ;  /* 0x0000000836487e2b */ /* 0x000fe20008000036 */
[----:B------:R-:W-:Y:S01]  /*1970*/  IMAD.MOV.U32 R70, RZ, RZ, 0x1 ;  /* 0x00000001ff467424 */ /* 0x000fe200078e00ff */
[----:B------:R-:W-:Y:S04]  /*1980*/  BSSY.RECONVERGENT B2, `(.L_x_74) ;  /* 0x0000013000027945 */ /* 0x000fe80003800200 */
[----:B------:R-:W0:Y:S02]  /*1990*/  MUFU.RCP64H R71, R73 ;  /* 0x0000004900477308 */ /* 0x000e240000001800 */
[----:B0-----:R-:W-:-:S08]  /*19a0*/  DFMA R74, -R72, R70, 1 ;  /* 0x3ff00000484a742b */ /* 0x001fd00000000146 */
[----:B------:R-:W-:-:S08]  /*19b0*/  DFMA R74, R74, R74, R74 ;  /* 0x0000004a4a4a722b */ /* 0x000fd0000000004a */
[----:B------:R-:W-:Y:S02]  /*19c0*/  DFMA R70, R70, R74, R70 ;  /* 0x0000004a4646722b */ /* 0x000fe40000000046 */
[----:B------:R-:W-:-:S06]  /*19d0*/  DMUL R74, R54, R34 ;  /* 0x00000022364a7228 */ /* 0x000fcc0000000000 */
        /* <DEDUP_REMOVED lines=11> */
[----:B------:R-:W-:Y:S01]  /*1a90*/  MOV R34, R80 ;  /* 0x0000005000227202 */ /* 0x000fe20000000f00 */
[----:B------:R-:W-:-:S07]  /*1aa0*/  IMAD.MOV.U32 R35, RZ, RZ, R81 ;  /* 0x000000ffff237224 */ /* 0x000fce00078e0051 */
.L_x_75:
[----:B------:R-:W-:Y:S05]  /*1ab0*/  BSYNC.RECONVERGENT B2 ;  /* 0x0000000000027941 */ /* 0x000fea0003800200 */
.L_x_74:
[C---:B------:R-:W-:Y:S01]  /*1ac0*/  DFMA R72, R52.reuse, R52, UR8 ;  /* 0x0000000834487e2b */ /* 0x040fe20008000034 */
[----:B------:R-:W-:Y:S01]  /*1ad0*/  IMAD.MOV.U32 R54, RZ, RZ, 0x1 ;  /* 0x00000001ff367424 */ /* 0x000fe200078e00ff */
[----:B------:R-:W-:Y:S01]  /*1ae0*/  DMUL R74, R52, R58 ;  /* 0x0000003a344a7228 */ /* 0x000fe20000000000 */
[----:B------:R-:W-:Y:S01]  /*1af0*/  BSSY.RECONVERGENT B2, `(.L_x_76) ;  /* 0x0000013000027945 */ /* 0x000fe20003800200 */
[----:B------:R-:W-:Y:S02]  /*1b00*/  DADD R86, R34, R86 ;  /* 0x0000000022567229 */ /* 0x000fe40000000056 */
[----:B------:R-:W0:Y:S06]  /*1b10*/  MUFU.RCP64H R55, R73 ;  /* 0x0000004900377308 */ /* 0x000e2c0000001800 */
[----:B------:R-:W-:Y:S01]  /*1b20*/  FSETP.GEU.AND P1, PT, |R75|, 6.5827683646048100446e-37, PT ;  /* 0x036000004b00780b */ /* 0x000fe20003f2e200 */
[----:B0-----:R-:W-:-:S08]  /*1b30*/  DFMA R70, -R72, R54, 1 ;  /* 0x3ff000004846742b */ /* 0x001fd00000000136 */
[----:B------:R-:W-:-:S08]  /*1b40*/  DFMA R70, R70, R70, R70 ;  /* 0x000000464646722b */ /* 0x000fd00000000046 */
[----:B------:R-:W-:-:S08]  /*1b50*/  DFMA R70, R54, R70, R54 ;  /* 0x000000463646722b */ /* 0x000fd00000000036 */
[----:B------:R-:W-:-:S08]  /*1b60*/  DFMA R54, -R72, R70, 1 ;  /* 0x3ff000004836742b */ /* 0x000fd00000000146 */
        /* <DEDUP_REMOVED lines=11> */
.L_x_77:
[----:B------:R-:W-:Y:S05]  /*1c20*/  BSYNC.RECONVERGENT B2 ;  /* 0x0000000000027941 */ /* 0x000fea0003800200 */
.L_x_76:
        /* <DEDUP_REMOVED lines=22> */
.L_x_79:
[----:B------:R-:W-:Y:S05]  /*1d90*/  BSYNC.RECONVERGENT B2 ;  /* 0x0000000000027941 */ /* 0x000fea0003800200 */
.L_x_78:
        /* <DEDUP_REMOVED lines=22> */
.L_x_81:
[----:B------:R-:W-:Y:S05]  /*1f00*/  BSYNC.RECONVERGENT B2 ;  /* 0x0000000000027941 */ /* 0x000fea0003800200 */
.L_x_80:
        /* <DEDUP_REMOVED lines=22> */
.L_x_83:
[----:B------:R-:W-:Y:S05]  /*2070*/  BSYNC.RECONVERGENT B2 ;  /* 0x0000000000027941 */ /* 0x000fea0003800200 */
.L_x_82:
        /* <DEDUP_REMOVED lines=22> */
.L_x_85:
[----:B------:R-:W-:Y:S05]  /*21e0*/  BSYNC.RECONVERGENT B2 ;  /* 0x0000000000027941 */ /* 0x000fea0003800200 */
.L_x_84:
        /* <DEDUP_REMOVED lines=22> */
.L_x_87:
[----:B------:R-:W-:Y:S05]  /*2350*/  BSYNC.RECONVERGENT B2 ;  /* 0x0000000000027941 */ /* 0x000fea0003800200 */
.L_x_86:
[----:B------:R-:W-:-:S08]  /*2360*/  DADD R86, R86, R34 ;  /* 0x0000000056567229 */ /* 0x000fd00000000022 */
[----:B------:R-:W-:-:S11]  /*2370*/  DFMA R56, R86, 2, R56 ;  /* 0x400000005638782b */ /* 0x000fd60000000038 */
.L_x_68:
[----:B------:R-:W-:Y:S05]  /*2380*/  BSYNC.RECONVERGENT B0 ;  /* 0x0000000000007941 */ /* 0x000fea0003800200 */
.L_x_67:
[----:B------:R-:W0:Y:S01]  /*2390*/  LDC R35, c[0x0][0x388] ;  /* 0x0000e200ff237b82 */ /* 0x000e220000000800 */
[----:B------:R-:W-:Y:S01]  /*23a0*/  VIADD R0, R0, 0x1 ;  /* 0x0000000100007836 */ /* 0x000fe20000000000 */
[----:B------:R-:W-:Y:S01]  /*23b0*/  IADD3 R3, PT, PT, R3, 0x1, RZ ;  /* 0x0000000103037810 */ /* 0x000fe20007ffe0ff */
[----:B------:R-:W-:Y:S01]  /*23c0*/  VIADD R36, R36, 0x8 ;  /* 0x0000000824247836 */ /* 0x000fe20000000000 */
[----:B------:R-:W-:Y:S02]  /*23d0*/  IADD3 R37, PT, PT, R37, 0x2, RZ ;  /* 0x0000000225257810 */ /* 0x000fe40007ffe0ff */
[----:B------:R-:W-:Y:S01]  /*23e0*/  ISETP.NE.AND P0, PT, R0, RZ, PT ;  /* 0x000000ff0000720c */ /* 0x000fe20003f05270 */
[----:B0-----:R-:W-:-:S12]  /*23f0*/  IMAD R38, R35, 0x8, R38 ;  /* 0x0000000823267824 */ /* 0x001fd800078e0226 */
[----:B------:R-:W-:Y:S05]  /*2400*/  @P0 BRA `(.L_x_88) ;  /* 0xffffffe400140947 */ /* 0x000fea000383ffff */
.L_x_66:
[----:B------:R-:W-:Y:S05]  /*2410*/  BSYNC.RECONVERGENT B1 ;  /* 0x0000000000017941 */ /* 0x000fea0003800200 */
.L_x_65:
[----:B------:R-:W0:Y:S01]  /*2420*/  S2R R5, SR_CTAID.X ;  /* 0x0000000000057919 */ /* 0x000e220000002500 */
[----:B------:R-:W1:Y:S01]  /*2430*/  LDC.64 R2, c[0x0][0x3c8] ;  /* 0x0000f200ff027b82 */ /* 0x000e620000000a00 */
[----:B------:R-:W0:Y:S01]  /*2440*/  LDCU UR4, c[0x0][0x360] ;  /* 0x00006c00ff0477ac */ /* 0x000e220008000800 */
[----:B------:R-:W0:Y:S02]  /*2450*/  S2R R0, SR_TID.X ;  /* 0x0000000000007919 */ /* 0x000e240000002100 */
[----:B0-----:R-:W-:-:S04]  /*2460*/  IMAD R5, R5, UR4, R0 ;  /* 0x0000000405057c24 */ /* 0x001fc8000f8e0200 */
[----:B-1----:R-:W-:-:S05]  /*2470*/  IMAD.WIDE.U32 R2, R5, 0x8, R2 ;  /* 0x0000000805027825 */ /* 0x002fca00078e0002 */
[----:B------:R-:W-:Y:S01]  /*2480*/  STG.E.64 desc[UR6][R2.64], R56 ;  /* 0x0000003802007986 */ /* 0x000fe2000c101b06 */
[----:B------:R-:W-:Y:S05]  /*2490*/  EXIT ;  /* 0x000000000000794d */ /* 0x000fea0003800000 */
        .weak           $__internal_3_$__cuda_sm20_div_rn_f64_full
        .type           $__internal_3_$__cuda_sm20_div_rn_f64_full,@function
        .size           $__internal_3_$__cuda_sm20_div_rn_f64_full,(.L_x_98 - $__internal_3_$__cuda_sm20_div_rn_f64_full)
$__internal_3_$__cuda_sm20_div_rn_f64_full:
[C---:B------:R-:W-:Y:S01]  /*24a0*/  FSETP.GEU.AND P0, PT, |R73|.reuse, 1.469367938527859385e-39, PT ;  /* 0x001000004900780b */ /* 0x040fe20003f0e200 */
[----:B------:R-:W-:Y:S01]  /*24b0*/  IMAD.MOV.U32 R78, RZ, RZ, 0x1 ;  /* 0x00000001ff4e7424 */ /* 0x000fe200078e00ff */
[----:B------:R-:W-:Y:S01]  /*24c0*/  LOP3.LUT R70, R73, 0x800fffff, RZ, 0xc0, !PT ;  /* 0x800fffff49467812 */ /* 0x000fe200078ec0ff */
[----:B------:R-:W-:Y:S01]  /*24d0*/  BSSY.RECONVERGENT B3, `(.L_x_89) ;  /* 0x0000054000037945 */ /* 0x000fe20003800200 */
[C---:B------:R-:W-:Y:S02]  /*24e0*/  FSETP.GEU.AND P2, PT, |R75|.reuse, 1.469367938527859385e-39, PT ;  /* 0x001000004b00780b */ /* 0x040fe40003f4e200 */
[----:B------:R-:W-:Y:S01]  /*24f0*/  LOP3.LUT R71, R70, 0x3ff00000, RZ, 0xfc, !PT ;  /* 0x3ff0000046477812 */ /* 0x000fe200078efcff */
[----:B------:R-:W-:Y:S01]  /*2500*/  IMAD.MOV.U32 R70, RZ, RZ, R72 ;  /* 0x000000ffff467224 */ /* 0x000fe200078e0048 */
[----:B------:R-:W-:Y:S02]  /*2510*/  LOP3.LUT R90, R75, 0x7ff00000, RZ, 0xc0, !PT ;  /* 0x7ff000004b5a7812 */ /* 0x000fe400078ec0ff */
[----:B------:R-:W-:-:S02]  /*2520*/  MOV R85, 0x1ca00000 ;  /* 0x1ca0000000557802 */ /* 0x000fc40000000f00 */
[----:B------:R-:W-:Y:S01]  /*2530*/  LOP3.LUT R91, R73, 0x7ff00000, RZ, 0xc0, !PT ;  /* 0x7ff00000495b7812 */ /* 0x000fe200078ec0ff */
[----:B------:R-:W-:-:S04]  /*2540*/  @!P0 DMUL R70, R72, 8.98846567431157953865e+307 ;  /* 0x7fe0000048468828 */ /* 0x000fc80000000000 */
[----:B------:R-:W-:Y:S02]  /*2550*/  @!P2 IMAD.MOV.U32 R80, RZ, RZ, RZ ;  /* 0x000000ffff50a224 */ /* 0x000fe400078e00ff */
[----:B------:R-:W0:Y:S02]  /*2560*/  MUFU.RCP64H R79, R71 ;  /* 0x00000047004f7308 */ /* 0x000e240000001800 */
[----:B0-----:R-:W-:-:S08]  /*2570*/  DFMA R76, R78, -R70, 1 ;  /* 0x3ff000004e4c742b */ /* 0x001fd00000000846 */
[----:B------:R-:W-:-:S08]  /*2580*/  DFMA R76, R76, R76, R76 ;  /* 0x0000004c4c4c722b */ /* 0x000fd0000000004c */
[----:B------:R-:W-:Y:S01]  /*2590*/  DFMA R78, R78, R76, R78 ;  /* 0x0000004c4e4e722b */ /* 0x000fe2000000004e */
[----:B------:R-:W-:-:S04]  /*25a0*/  @!P2 LOP3.LUT R77, R73, 0x7ff00000, RZ, 0xc0, !PT ;  /* 0x7ff00000494da812 */ /* 0x000fc800078ec0ff */
[----:B------:R-:W-:-:S04]  /*25b0*/  @!P2 ISETP.GE.U32.AND P1, PT, R90, R77, PT ;  /* 0x0000004d5a00a20c */ /* 0x000fc80003f26070 */
[----:B------:R-:W-:Y:S02]  /*25c0*/  @!P2 SEL R77, R85, 0x63400000, !P1 ;  /* 0x63400000554da807 */ /* 0x000fe40004800000 */
[----:B------:R-:W-:Y:S02]  /*25d0*/  ISETP.GE.U32.AND P1, PT, R90, R91, PT ;  /* 0x0000005b5a00720c */ /* 0x000fe40003f26070 */
[--C-:B------:R-:W-:Y:S02]  /*25e0*/  @!P2 LOP3.LUT R76, R77, 0x80000000, R75.reuse, 0xf8, !PT ;  /* 0x800000004d4ca812 */ /* 0x100fe400078ef84b */
[----:B------:R-:W-:Y:S02]  /*25f0*/  SEL R77, R85, 0x63400000, !P1 ;  /* 0x63400000554d7807 */ /* 0x000fe40004800000 */
[----:B------:R-:W-:Y:S01]  /*2600*/  @!P2 LOP3.LUT R81, R76, 0x100000, RZ, 0xfc, !PT ;  /* 0x001000004c51a812 */ /* 0x000fe200078efcff */
[----:B------:R-:W-:Y:S01]  /*2610*/  IMAD.MOV.U32 R76, RZ, RZ, R74 ;  /* 0x000000ffff4c7224 */ /* 0x000fe200078e004a */
[----:B------:R-:W-:-:S02]  /*2620*/  LOP3.LUT R77, R77, 0x800fffff, R75, 0xf8, !PT ;  /* 0x800fffff4d4d7812 */ /* 0x000fc400078ef84b */
[----:B------:R-:W-:-:S04]  /*2630*/  @!P0 LOP3.LUT R91, R71, 0x7ff00000, RZ, 0xc0, !PT ;  /* 0x7ff00000475b8812 */ /* 0x000fc800078ec0ff */
[----:B------:R-:W-:Y:S02]  /*2640*/  @!P2 DFMA R76, R76, 2, -R80 ;  /* 0x400000004c4ca82b */ /* 0x000fe40000000850 */
[----:B------:R-:W-:-:S08]  /*2650*/  DFMA R80, R78, -R70, 1 ;  /* 0x3ff000004e50742b */ /* 0x000fd00000000846 */
[----:B------:R-:W-:-:S08]  /*2660*/  DFMA R78, R78, R80, R78 ;  /* 0x000000504e4e722b */ /* 0x000fd0000000004e */
[----:B------:R-:W-:-:S08]  /*2670*/  DMUL R80, R78, R76 ;  /* 0x0000004c4e507228 */ /* 0x000fd00000000000 */
[----:B------:R-:W-:-:S08]  /*2680*/  DFMA R82, R80, -R70, R76 ;  /* 0x800000465052722b */ /* 0x000fd0000000004c */
[----:B------:R-:W-:Y:S01]  /*2690*/  DFMA R82, R78, R82, R80 ;  /* 0x000000524e52722b */ /* 0x000fe20000000050 */
[----:B------:R-:W-:Y:S02]  /*26a0*/  MOV R78, R90 ;  /* 0x0000005a004e7202 */ /* 0x000fe40000000f00 */
[----:B------:R-:W-:-:S05]  /*26b0*/  @!P2 LOP3.LUT R78, R77, 0x7ff00000, RZ, 0xc0, !PT ;  /* 0x7ff000004d4ea812 */ /* 0x000fca00078ec0ff */
[----:B------:R-:W-:-:S05]  /*26c0*/  VIADD R79, R78, 0xffffffff ;  /* 0xffffffff4e4f7836 */ /* 0x000fca0000000000 */
[----:B------:R-:W-:Y:S01]  /*26d0*/  ISETP.GT.U32.AND P0, PT, R79, 0x7feffffe, PT ;  /* 0x7feffffe4f00780c */ /* 0x000fe20003f04070 */
[----:B------:R-:W-:-:S05]  /*26e0*/  VIADD R79, R91, 0xffffffff ;  /* 0xffffffff5b4f7836 */ /* 0x000fca0000000000 */
[----:B------:R-:W-:-:S13]  /*26f0*/  ISETP.GT.U32.OR P0, PT, R79, 0x7feffffe, P0 ;  /* 0x7feffffe4f00780c */ /* 0x000fda0000704470 */
[----:B------:R-:W-:Y:S05]  /*2700*/  @P0 BRA `(.L_x_90) ;  /* 0x00000000006c0947 */ /* 0x000fea0003800000 */
[----:B------:R-:W-:Y:S01]  /*2710*/  LOP3.LUT R75, R73, 0x7ff00000, RZ, 0xc0, !PT ;  /* 0x7ff00000494b7812 */ /* 0x000fe200078ec0ff */
[----:B------:R-:W-:-:S03]  /*2720*/  IMAD.MOV.U32 R78, RZ, RZ, RZ ;  /* 0x000000ffff4e7224 */ /* 0x000fc600078e00ff */
[CC--:B------:R-:W-:Y:S02]  /*2730*/  ISETP.GE.U32.AND P0, PT, R90.reuse, R75.reuse, PT ;  /* 0x0000004b5a00720c */ /* 0x0c0fe40003f06070 */
[----:B------:R-:W-:Y:S02]  /*2740*/  VIADDMNMX R74, R90, -R75, 0xb9600000, !PT ;  /* 0xb96000005a4a7446 */ /* 0x000fe4000780094b */
[----:B------:R-:W-:Y:S02]  /*2750*/  SEL R85, R85, 0x63400000, !P0 ;  /* 0x6340000055557807 */ /* 0x000fe40004000000 */
[----:B------:R-:W-:-:S04]  /*2760*/  VIMNMX R74, PT, PT, R74, 0x46a00000, PT ;  /* 0x46a000004a4a7848 */ /* 0x000fc80003fe0100 */
[----:B------:R-:W-:-:S05]  /*2770*/  IADD3 R74, PT, PT, -R85, R74, RZ ;  /* 0x0000004a554a7210 */ /* 0x000fca0007ffe1ff */
[----:B------:R-:W-:-:S06]  /*2780*/  VIADD R79, R74, 0x7fe00000 ;  /* 0x7fe000004a4f7836 */ /* 0x000fcc0000000000 */
[----:B------:R-:W-:-:S10]  /*2790*/  DMUL R80, R82, R78 ;  /* 0x0000004e52507228 */ /* 0x000fd40000000000 */
[----:B------:R-:W-:-:S13]  /*27a0*/  FSETP.GTU.AND P0, PT, |R81|, 1.469367938527859385e-39, PT ;  /* 0x001000005100780b */ /* 0x000fda0003f0c200 */
[----:B------:R-:W-:Y:S05]  /*27b0*/  @P0 BRA `(.L_x_91) ;  /* 0x0000000000940947 */ /* 0x000fea0003800000 */
[----:B------:R-:W-:Y:S01]  /*27c0*/  DFMA R70, R82, -R70, R76 ;  /* 0x800000465246722b */ /* 0x000fe2000000004c */
[----:B------:R-:W-:-:S09]  /*27d0*/  MOV R78, RZ ;  /* 0x000000ff004e7202 */ /* 0x000fd20000000f00 */
[C---:B------:R-:W-:Y:S02]  /*27e0*/  FSETP.NEU.AND P0, PT, R71.reuse, RZ, PT ;  /* 0x000000ff4700720b */ /* 0x040fe40003f0d000 */
[----:B------:R-:W-:-:S04]  /*27f0*/  LOP3.LUT R72, R71, 0x80000000, R73, 0x48, !PT ;  /* 0x8000000047487812 */ /* 0x000fc800078e4849 */
[----:B------:R-:W-:-:S07]  /*2800*/  LOP3.LUT R79, R72, R79, RZ, 0xfc, !PT ;  /* 0x0000004f484f7212 */ /* 0x000fce00078efcff */
[----:B------:R-:W-:Y:S05]  /*2810*/  @!P0 BRA `(.L_x_91) ;  /* 0x00000000007c8947 */ /* 0x000fea0003800000 */
[----:B------:R-:W-:Y:S02]  /*2820*/  IMAD.MOV R71, RZ, RZ, -R74 ;  /* 0x000000ffff477224 */ /* 0x000fe400078e0a4a */
[----:B------:R-:W-:-:S06]  /*2830*/  IMAD.MOV.U32 R70, RZ, RZ, RZ ;  /* 0x000000ffff467224 */ /* 0x000fcc00078e00ff */
[----:B------:R-:W-:Y:S02]  /*2840*/  DFMA R70, R80, -R70, R82 ;  /* 0x800000465046722b */ /* 0x000fe40000000052 */
[----:B------:R-:W-:-:S04]  /*2850*/  DMUL.RP R82, R82, R78 ;  /* 0x0000004e52527228 */ /* 0x000fc80000008000 */
[----:B------:R-:W-:-:S04]  /*2860*/  IADD3 R70, PT, PT, -R74, -0x43300000, RZ ;  /* 0xbcd000004a467810 */ /* 0x000fc80007ffe1ff */
[----:B------:R-:W-:Y:S02]  /*2870*/  FSETP.NEU.AND P0, PT, |R71|, R70, PT ;  /* 0x000000464700720b */ /* 0x000fe40003f0d200 */
[----:B------:R-:W-:Y:S02]  /*2880*/  LOP3.LUT R71, R83, R72, RZ, 0x3c, !PT ;  /* 0x0000004853477212 */ /* 0x000fe400078e3cff */
[----:B------:R-:W-:Y:S02]  /*2890*/  FSEL R80, R82, R80, !P0 ;  /* 0x0000005052507208 */ /* 0x000fe40004000000 */
[----:B------:R-:W-:Y:S01]  /*28a0*/  FSEL R81, R71, R81, !P0 ;  /* 0x0000005147517208 */ /* 0x000fe20004000000 */
[----:B------:R-:W-:Y:S06]  /*28b0*/  BRA `(.L_x_91) ;  /* 0x0000000000547947 */ /* 0x000fec0003800000 */
.L_x_90:
[----:B------:R-:W-:-:S14]  /*28c0*/  DSETP.NAN.AND P0, PT, R74, R74, PT ;  /* 0x0000004a4a00722a */ /* 0x000fdc0003f08000 */
[----:B------:R-:W-:Y:S05]  /*28d0*/  @P0 BRA `(.L_x_92) ;  /* 0x0000000000440947 */ /* 0x000fea0003800000 */
[----:B------:R-:W-:-:S14]  /*28e0*/  DSETP.NAN.AND P0, PT, R72, R72, PT ;  /* 0x000000484800722a */ /* 0x000fdc0003f08000 */
[----:B------:R-:W-:Y:S05]  /*28f0*/  @P0 BRA `(.L_x_93) ;  /* 0x0000000000300947 */ /* 0x000fea0003800000 */
[----:B------:R-:W-:Y:S01]  /*2900*/  ISETP.NE.AND P0, PT, R78, R91, PT ;  /* 0x0000005b4e00720c */ /* 0x000fe20003f05270 */
[----:B------:R-:W-:Y:S01]  /*2910*/  IMAD.MOV.U32 R81, RZ, RZ, -0x80000 ;  /* 0xfff80000ff517424 */ /* 0x000fe200078e00ff */
[----:B------:R-:W-:-:S11]  /*2920*/  MOV R80, 0x0 ;  /* 0x0000000000507802 */ /* 0x000fd60000000f00 */
[----:B------:R-:W-:Y:S05]  /*2930*/  @!P0 BRA `(.L_x_91) ;  /* 0x0000000000348947 */ /* 0x000fea0003800000 */
[----:B------:R-:W-:Y:S02]  /*2940*/  ISETP.NE.AND P0, PT, R78, 0x7ff00000, PT ;  /* 0x7ff000004e00780c */ /* 0x000fe40003f05270 */
[----:B------:R-:W-:Y:S02]  /*2950*/  LOP3.LUT R81, R75, 0x80000000, R73, 0x48, !PT ;  /* 0x800000004b517812 */ /* 0x000fe400078e4849 */
[----:B------:R-:W-:-:S13]  /*2960*/  ISETP.EQ.OR P0, PT, R91, RZ, !P0 ;  /* 0x000000ff5b00720c */ /* 0x000fda0004702670 */
[----:B------:R-:W-:Y:S01]  /*2970*/  @P0 LOP3.LUT R70, R81, 0x7ff00000, RZ, 0xfc, !PT ;  /* 0x7ff0000051460812 */ /* 0x000fe200078efcff */
[----:B------:R-:W-:Y:S01]  /*2980*/  @!P0 IMAD.MOV.U32 R80, RZ, RZ, RZ ;  /* 0x000000ffff508224 */ /* 0x000fe200078e00ff */
[----:B------:R-:W-:-:S03]  /*2990*/  @P0 MOV R80, RZ ;  /* 0x000000ff00500202 */ /* 0x000fc60000000f00 */
[----:B------:R-:W-:Y:S01]  /*29a0*/  @P0 IMAD.MOV.U32 R81, RZ, RZ, R70 ;  /* 0x000000ffff510224 */ /* 0x000fe200078e0046 */
[----:B------:R-:W-:Y:S06]  /*29b0*/  BRA `(.L_x_91) ;  /* 0x0000000000147947 */ /* 0x000fec0003800000 */
.L_x_93:
[----:B------:R-:W-:Y:S01]  /*29c0*/  LOP3.LUT R81, R73, 0x80000, RZ, 0xfc, !PT ;  /* 0x0008000049517812 */ /* 0x000fe200078efcff */
[----:B------:R-:W-:Y:S01]  /*29d0*/  IMAD.MOV.U32 R80, RZ, RZ, R72 ;  /* 0x000000ffff507224 */ /* 0x000fe200078e0048 */
[----:B------:R-:W-:Y:S06]  /*29e0*/  BRA `(.L_x_91) ;  /* 0x0000000000087947 */ /* 0x000fec0003800000 */
.L_x_92:
[----:B------:R-:W-:Y:S02]  /*29f0*/  LOP3.LUT R81, R75, 0x80000, RZ, 0xfc, !PT ;  /* 0x000800004b517812 */ /* 0x000fe400078efcff */
[----:B------:R-:W-:-:S07]  /*2a00*/  MOV R80, R74 ;  /* 0x0000004a00507202 */ /* 0x000fce0000000f00 */
.L_x_91:
[----:B------:R-:W-:Y:S05]  /*2a10*/  BSYNC.RECONVERGENT B3 ;  /* 0x0000000000037941 */ /* 0x000fea0003800200 */
.L_x_89:
[----:B------:R-:W-:-:S04]  /*2a20*/  IMAD.MOV.U32 R93, RZ, RZ, 0x0 ;  /* 0x00000000ff5d7424 */ /* 0x000fc800078e00ff */
[----:B------:R-:W-:Y:S05]  /*2a30*/  RET.REL.NODEC R92 `(_Z19kernel_deriv_robustiiiiiidPdS_S_PsPiS_) ;  /* 0xffffffd45c707950 */ /* 0x000fea0003c3ffff */
.L_x_94:
        /* <DEDUP_REMOVED lines=12> */
.L_x_98:


//--------------------- .nv.shared.reserved.0     --------------------------
	.section	.nv.shared.reserved.0,"aw",@nobits
	.weak		__nv_reservedSMEM_offset_0_alias
	.size		__nv_reservedSMEM_offset_0_alias, 0, 64
	.other		__nv_reservedSMEM_offset_0_alias,@"STO_CUDA_RESERVED_SHARED STV_DEFAULT"
__nv_reservedSMEM_offset_0_alias:
	.zero		0
	.zero		64


//--------------------- .nv.constant0._Z17kernel_evaluatenuidPddd --------------------------
	.section	.nv.constant0._Z17kernel_evaluatenuidPddd,"a",@progbits
	.sectionflags	@""
	.align	4
.nv.constant0._Z17kernel_evaluatenuidPddd:
	.zero		936


//--------------------- .nv.constant0._Z18kernel_sqrtweightsiPd --------------------------
	.section	.nv.constant0._Z18kernel_sqrtweightsiPd,"a",@progbits
	.sectionflags	@""
	.align	4
.nv.constant0._Z18kernel_sqrtweightsiPd:
	.zero		912


//--------------------- .nv.constant0._Z20kernel_updateweightsiPdS_S_d --------------------------
	.section	.nv.constant0._Z20kernel_updateweightsiPdS_S_d,"a",@progbits
	.sectionflags	@""
	.align	4
.nv.constant0._Z20kernel_updateweightsiPdS_S_d:
	.zero		936


//--------------------- .nv.constant0._Z19kernel_hadamard_sumiPdS_S_ --------------------------
	.section	.nv.constant0._Z19kernel_hadamard_sumiPdS_S_,"a",@progbits
	.sectionflags	@""
	.align	4
.nv.constant0._Z19kernel_hadamard_sumiPdS_S_:
	.zero		928


//--------------------- .nv.constant0._Z15kernel_hadamardiPdS_ --------------------------
	.section	.nv.constant0._Z15kernel_hadamardiPdS_,"a",@progbits
	.sectionflags	@""
	.align	4
.nv.constant0._Z15kernel_hadamardiPdS_:
	.zero		920


//--------------------- .nv.constant0._Z17kernel_setweightsiPdd --------------------------
	.section	.nv.constant0._Z17kernel_setweightsiPdd,"a",@progbits
	.sectionflags	@""
	.align	4
.nv.constant0._Z17kernel_setweightsiPdd:
	.zero		920


//--------------------- .nv.constant0._Z14kernel_jacf_wtiiPdS_S_PsS_i --------------------------
	.section	.nv.constant0._Z14kernel_jacf_wtiiPdS_S_PsS_i,"a",@progbits
	.sectionflags	@""
	.align	4
.nv.constant0._Z14kernel_jacf_wtiiPdS_S_PsS_i:
	.zero		948


//--------------------- .nv.constant0._Z14kernel_func_wtiPdS_S_PsS_i --------------------------
	.section	.nv.constant0._Z14kernel_func_wtiPdS_S_PsS_i,"a",@progbits
	.sectionflags	@""
	.align	4
.nv.constant0._Z14kernel_func_wtiPdS_S_PsS_i:
	.zero		948


//--------------------- .nv.constant0._Z19kernel_deriv_robustiiiiiidPdS_S_PsPiS_ --------------------------
	.section	.nv.constant0._Z19kernel_deriv_robustiiiiiidPdS_S_PsPiS_,"a",@progbits
	.sectionflags	@""
	.align	4
.nv.constant0._Z19kernel_deriv_robustiiiiiidPdS_S_PsPiS_:
	.zero		976


//--------------------- SYMBOLS --------------------------

	.type		.nv.reservedSmem.offset0,@object
	.size		.nv.reservedSmem.offset0,0x4
